def gluon_wgmma(
    a_ptr,
    b_ptr,
    c_ptr,
    M,
    N,
    K,
    stride_am,
    stride_bk,
    stride_cm,
    BLOCK_M: gl.constexpr,
    BLOCK_N: gl.constexpr,
    BLOCK_K: gl.constexpr,
    DTYPE: gl.constexpr,
    A_LAYOUT: gl.constexpr,
    B_LAYOUT: gl.constexpr,
    C_LAYOUT: gl.constexpr,
    B_SHAPE: gl.constexpr,
    TRANS_B: gl.constexpr,
    NUM_BUFFERS: gl.constexpr,
    NUM_WARPS: gl.constexpr,
):
    a_desc = tma.make_tensor_descriptor(
        a_ptr, [M, K], [stride_am, 1], [BLOCK_M, BLOCK_K], A_LAYOUT
    )
    b_desc = tma.make_tensor_descriptor(
        b_ptr,
        [N, K] if TRANS_B else [K, N],
        [stride_bk, 1],
        B_SHAPE,
        B_LAYOUT,
    )
    c_desc = tma.make_tensor_descriptor(
        c_ptr, [M, N], [stride_cm, 1], [BLOCK_M, BLOCK_N], C_LAYOUT
    )

    a_bufs = gl.allocate_shared_memory(
        DTYPE, [NUM_BUFFERS, BLOCK_M, BLOCK_K], A_LAYOUT
    )
    b_bufs = gl.allocate_shared_memory(DTYPE, [NUM_BUFFERS] + B_SHAPE, B_LAYOUT)

    pid_m = gl.program_id(0)
    pid_n = gl.program_id(1)
    off_m = pid_m * BLOCK_M
    off_n = pid_n * BLOCK_N

    mma_layout: gl.constexpr = pick_wgmma_layout(DTYPE, BLOCK_M, BLOCK_N, NUM_WARPS)
    acc = warpgroup_mma_init(
        gl.zeros((BLOCK_M, BLOCK_N), dtype=gl.float32, layout=mma_layout)
    )

    bars = gl.allocate_shared_memory(
        gl.int64, [NUM_BUFFERS, 1], mbarrier.MBarrierLayout()
    )
    for i in gl.static_range(NUM_BUFFERS):
        mbarrier.init(bars.index(i), count=1)
    idx = 0
    phase = 0

    for k in range(0, K, BLOCK_K):
        a = a_bufs.index(idx)
        b = b_bufs.index(idx)
        bar = bars.index(idx)
        mbarrier.expect(bar, a_desc.block_type.nbytes + b_desc.block_type.nbytes)
        tma.async_copy_global_to_shared(a_desc, [off_m, k], bar, a)
        tma.async_copy_global_to_shared(
            b_desc, [off_n, k] if TRANS_B else [k, off_n], bar, b
        )
        mbarrier.wait(bar, phase=phase)

        if TRANS_B:
            b = b.permute((1, 0))
        acc = warpgroup_mma_wait(num_outstanding=0, deps=(acc,))
        acc = warpgroup_mma(a, b, acc, is_async=True)

        idx += 1
        if idx == NUM_BUFFERS:
            idx = 0
            phase ^= 1

    acc = warpgroup_mma_wait(num_outstanding=0, deps=(acc,))
    for i in gl.static_range(NUM_BUFFERS):
        mbarrier.invalidate(bars.index(i))

    c_smem = gl.allocate_shared_memory(DTYPE, [BLOCK_M, BLOCK_N], C_LAYOUT)
    c_smem.store(acc.to(DTYPE))
    fence_async_shared()
    tma.async_copy_shared_to_global(c_desc, [off_m, off_n], c_smem)
    tma.store_wait(pendings=0)

# config = {"BLOCK_K": 32, "BLOCK_M": 256, "BLOCK_N": 128, "arch": "sm_90", "dtype": "fp16", "num_buffers": 3, "num_warps": 8, "trans_b": 1}
# arch = sm_90


// ===== COMPILED SASS (sm_90a) =====

	.target	sm_90a

	.elftype	@"ET_EXEC"


//--------------------- .note.nv.tkinfo           --------------------------
	.section	.note.nv.tkinfo,"",@"SHT_NOTE"
	.sectionflags	@"SHF_NOTE_NV_TKINFO"
	.tkinfo
        /*0018*/ 	.word	0x00000002
        /*0030*/ 	.string	""
        /*0030*/ 	.string	"ptxas"
        /*0030*/ 	.string	"Cuda compilation tools, release 13.0, V13.0.88"
        /*0030*/ 	.string	"Build cuda_13.0.r13.0/compiler.36424714_0"
        /*0030*/ 	.string	"-v  -suppress-debug-info  -lineinfo  -arch sm_90a "



//--------------------- .note.nv.cuinfo           --------------------------
	.section	.note.nv.cuinfo,"",@"SHT_NOTE"
	.sectionflags	@"SHF_NOTE_NV_CUINFO"
        /*0018*/ 	.short	0x0002
        /*001a*/ 	.short	0x005a
        /*001c*/ 	.short	0x0082
	.zero		2


//--------------------- .nv.info                  --------------------------
	.section	.nv.info,"",@"SHT_CUDA_INFO"
	.align	4


	//----- nvinfo : EIATTR_REGCOUNT
	.align		4
        /*0000*/ 	.byte	0x04, 0x2f
        /*0002*/ 	.short	(.L_1 - .L_0)
	.align		4
.L_0:
        /*0004*/ 	.word	index@(gluon_wgmma)
        /*0008*/ 	.word	0x0000009a


	//----- nvinfo : EIATTR_FRAME_SIZE
	.align		4
.L_1:
        /*000c*/ 	.byte	0x04, 0x11
        /*000e*/ 	.short	(.L_3 - .L_2)
	.align		4
.L_2:
        /*0010*/ 	.word	index@(gluon_wgmma)
        /*0014*/ 	.word	0x00000000


	//----- nvinfo : EIATTR_MIN_STACK_SIZE
	.align		4
.L_3:
        /*0018*/ 	.byte	0x04, 0x12
        /*001a*/ 	.short	(.L_5 - .L_4)
	.align		4
.L_4:
        /*001c*/ 	.word	index@(gluon_wgmma)
        /*0020*/ 	.word	0x00000000
.L_5:


//--------------------- .nv.compat                --------------------------
	.section	.nv.compat,"",@"SHT_CUDA_COMPAT_INFO"
	.align	4
        /*0000*/ 	.byte	0x02, 0x09, 0x01, 0x00, 0x02, 0x02, 0x04, 0x00, 0x02, 0x05, 0x05, 0x00, 0x03, 0x07, 0x01, 0x01
        /*0010*/ 	.byte	0x02, 0x03, 0x03, 0x00, 0x02, 0x06, 0x01, 0x00, 0x04, 0x0b, 0x08, 0x00, 0x00, 0x00, 0x00, 0x00
        /*0020*/ 	.byte	0x00, 0x00, 0x00, 0x00


//--------------------- .nv.info.gluon_wgmma      --------------------------
	.section	.nv.info.gluon_wgmma,"",@"SHT_CUDA_INFO"
	.sectionflags	@""
	.align	4


	//----- nvinfo : EIATTR_CUDA_API_VERSION
	.align		4
        /*0000*/ 	.byte	0x04, 0x37
        /*0002*/ 	.short	(.L_7 - .L_6)
.L_6:
        /*0004*/ 	.word	0x00000082


	//----- nvinfo : EIATTR_KPARAM_INFO
	.align		4
.L_7:
        /*0008*/ 	.byte	0x04, 0x17
        /*000a*/ 	.short	(.L_9 - .L_8)
.L_8:
        /*000c*/ 	.word	0x00000000
        /*0010*/ 	.short	0x000a
        /*0012*/ 	.short	0x0048
        /*0014*/ 	.byte	0x00, 0xf4, 0x21, 0x00


	//----- nvinfo : EIATTR_KPARAM_INFO
	.align		4
.L_9:
        /*0018*/ 	.byte	0x04, 0x17
        /*001a*/ 	.short	(.L_11 - .L_10)
.L_10:
        /*001c*/ 	.word	0x00000000
        /*0020*/ 	.short	0x0009
        /*0022*/ 	.short	0x0040
        /*0024*/ 	.byte	0x00, 0xf4, 0x21, 0x00


	//----- nvinfo : EIATTR_KPARAM_INFO
	.align		4
.L_11:
        /*0028*/ 	.byte	0x04, 0x17
        /*002a*/ 	.short	(.L_13 - .L_12)
.L_12:
        /*002c*/ 	.word	0x00000000
        /*0030*/ 	.short	0x0008
        /*0032*/ 	.short	0x0038
        /*0034*/ 	.byte	0x00, 0xf0, 0x21, 0x00


	//----- nvinfo : EIATTR_KPARAM_INFO
	.align		4
.L_13:
        /*0038*/ 	.byte	0x04, 0x17
        /*003a*/ 	.short	(.L_15 - .L_14)
.L_14:
        /*003c*/ 	.word	0x00000000
        /*0040*/ 	.short	0x0007
        /*0042*/ 	.short	0x0030
        /*0044*/ 	.byte	0x00, 0xf0, 0x21, 0x00


	//----- nvinfo : EIATTR_KPARAM_INFO
	.align		4
.L_15:
        /*0048*/ 	.byte	0x04, 0x17
        /*004a*/ 	.short	(.L_17 - .L_16)
.L_16:
        /*004c*/ 	.word	0x00000000
        /*0050*/ 	.short	0x0006
        /*0052*/ 	.short	0x0028
        /*0054*/ 	.byte	0x00, 0xf0, 0x21, 0x00


	//----- nvinfo : EIATTR_KPARAM_INFO
	.align		4
.L_17:
        /*0058*/ 	.byte	0x04, 0x17
        /*005a*/ 	.short	(.L_19 - .L_18)
.L_18:
        /*005c*/ 	.word	0x00000000
        /*0060*/ 	.short	0x0005
        /*0062*/ 	.short	0x0020
        /*0064*/ 	.byte	0x00, 0xf0, 0x11, 0x00


	//----- nvinfo : EIATTR_KPARAM_INFO
	.align		4
.L_19:
        /*0068*/ 	.byte	0x04, 0x17
        /*006a*/ 	.short	(.L_21 - .L_20)
.L_20:
        /*006c*/ 	.word	0x00000000
        /*0070*/ 	.short	0x0004
        /*0072*/ 	.short	0x001c
        /*0074*/ 	.byte	0x00, 0xf0, 0x11, 0x00


	//----- nvinfo : EIATTR_KPARAM_INFO
	.align		4
.L_21:
        /*0078*/ 	.byte	0x04, 0x17
        /*007a*/ 	.short	(.L_23 - .L_22)
.L_22:
        /*007c*/ 	.word	0x00000000
        /*0080*/ 	.short	0x0003
        /*0082*/ 	.short	0x0018
        /*0084*/ 	.byte	0x00, 0xf0, 0x11, 0x00


	//----- nvinfo : EIATTR_KPARAM_INFO
	.align		4
.L_23:
        /*0088*/ 	.byte	0x04, 0x17
        /*008a*/ 	.short	(.L_25 - .L_24)
.L_24:
        /*008c*/ 	.word	0x00000000
        /*0090*/ 	.short	0x0002
        /*0092*/ 	.short	0x0010
        /*0094*/ 	.byte	0x00, 0xf4, 0x21, 0x00


	//----- nvinfo : EIATTR_KPARAM_INFO
	.align		4
.L_25:
        /*0098*/ 	.byte	0x04, 0x17
        /*009a*/ 	.short	(.L_27 - .L_26)
.L_26:
        /*009c*/ 	.word	0x00000000
        /*00a0*/ 	.short	0x0001
        /*00a2*/ 	.short	0x0008
        /*00a4*/ 	.byte	0x00, 0xf4, 0x21, 0x00


	//----- nvinfo : EIATTR_KPARAM_INFO
	.align		4
.L_27:
        /*00a8*/ 	.byte	0x04, 0x17
        /*00aa*/ 	.short	(.L_29 - .L_28)
.L_28:
        /*00ac*/ 	.word	0x00000000
        /*00b0*/ 	.short	0x0000
        /*00b2*/ 	.short	0x0000
        /*00b4*/ 	.byte	0x00, 0xf4, 0x21, 0x00


	//----- nvinfo : EIATTR_SPARSE_MMA_MASK
	.align		4
.L_29:
        /*00b8*/ 	.byte	0x03, 0x50
        /*00ba*/ 	.short	0x0000


	//----- nvinfo : EIATTR_MAXREG_COUNT
	.align		4
        /*00bc*/ 	.byte	0x03, 0x1b
        /*00be*/ 	.short	0x00ff


	//----- nvinfo : EIATTR_NUM_BARRIERS
	.align		4
        /*00c0*/ 	.byte	0x02, 0x4c
        /*00c2*/ 	.byte	0x01
	.zero		1


	//----- nvinfo : EIATTR_MERCURY_ISA_VERSION
	.align		4
        /*00c4*/ 	.byte	0x03, 0x5f
        /*00c6*/ 	.short	0x0101


	//----- nvinfo : EIATTR_INT_WARP_WIDE_INSTR_OFFSETS
	.align		4
        /*00c8*/ 	.byte	0x04, 0x31
        /*00ca*/ 	.short	(.L_31 - .L_30)


	//   ....[0]....
.L_30:
        /*00cc*/ 	.word	0x00001330


	//   ....[1]....
        /*00d0*/ 	.word	0x00001350


	//   ....[2]....
        /*00d4*/ 	.word	0x00001360


	//   ....[3]....
        /*00d8*/ 	.word	0x00001440


	//   ....[4]....
        /*00dc*/ 	.word	0x00001d70


	//   ....[5]....
        /*00e0*/ 	.word	0x00001d80


	//   ....[6]....
        /*00e4*/ 	.word	0x00001e00


	//   ....[7]....
        /*00e8*/ 	.word	0x00001e10


	//   ....[8]....
        /*00ec*/ 	.word	0x00002770


	//   ....[9]....
        /*00f0*/ 	.word	0x00002780


	//----- nvinfo : EIATTR_COOP_GROUP_MASK_REGIDS
	.align		4
.L_31:
        /*00f4*/ 	.byte	0x04, 0x29
        /*00f6*/ 	.short	(.L_33 - .L_32)


	//   ....[0]....
.L_32:
        /*00f8*/ 	.word	0xffffffff


	//   ....[1]....
        /*00fc*/ 	.word	0xffffffff


	//   ....[2]....
        /*0100*/ 	.word	0xffffffff


	//----- nvinfo : EIATTR_COOP_GROUP_INSTR_OFFSETS
	.align		4
.L_33:
        /*0104*/ 	.byte	0x04, 0x28
        /*0106*/ 	.short	(.L_35 - .L_34)


	//   ....[0]....
.L_34:
        /*0108*/ 	.word	0x00000150


	//   ....[1]....
        /*010c*/ 	.word	0x00000700


	//   ....[2]....
        /*0110*/ 	.word	0x00000d00


	//----- nvinfo : EIATTR_MBARRIER_INSTR_OFFSETS
	.align		4
.L_35:
        /*0114*/ 	.byte	0x04, 0x39
        /*0116*/ 	.short	(.L_37 - .L_36)


	//   ....[0]....
.L_36:
        /*0118*/ 	.word	0x000014c0
        /*011c*/ 	.word	0x000000ff
        /*0120*/ 	.word	0x00012000
        /*0124*/ 	.short	0x0100
        /*0126*/ 	.byte	0x18
	.zero		1


	//   ....[1]....
        /*0128*/ 	.word	0x00001650
        /*012c*/ 	.word	0x000000ff
        /*0130*/ 	.word	0x00012008
        /*0134*/ 	.short	0x0100
        /*0136*/ 	.byte	0x18
	.zero		1


	//   ....[2]....
        /*0138*/ 	.word	0x000017e0
        /*013c*/ 	.word	0x000000ff
        /*0140*/ 	.word	0x00012010
        /*0144*/ 	.short	0x0100
        /*0146*/ 	.byte	0x18
	.zero		1


	//   ....[3]....
        /*0148*/ 	.word	0x00001ef0
        /*014c*/ 	.word	0x000000ff
        /*0150*/ 	.word	0x00012000
        /*0154*/ 	.short	0x010a
        /*0156*/ 	.byte	0x16
	.zero		1


	//   ....[4]....
        /*0158*/ 	.word	0x000021f0
        /*015c*/ 	.word	0x000000ff
        /*0160*/ 	.word	0x00012000
        /*0164*/ 	.short	0x0108
        /*0166*/ 	.byte	0x18
	.zero		1


	//   ....[5]....
        /*0168*/ 	.word	0x000022f0
        /*016c*/ 	.word	0x000000ff
        /*0170*/ 	.word	0x00012008
        /*0174*/ 	.short	0x0108
        /*0176*/ 	.byte	0x18
	.zero		1


	//   ....[6]....
        /*0178*/ 	.word	0x000023e0
        /*017c*/ 	.word	0x000000ff
        /*0180*/ 	.word	0x00012010
        /*0184*/ 	.short	0x0108
        /*0186*/ 	.byte	0x18
	.zero		1


	//   ....[7]....
        /*0188*/ 	.word	0x00002810
        /*018c*/ 	.word	0x000000ff
        /*0190*/ 	.word	0x00012000
        /*0194*/ 	.short	0x010a
        /*0196*/ 	.byte	0x16
	.zero		1


	//----- nvinfo : EIATTR_NUM_MBARRIERS
	.align		4
.L_37:
        /*0198*/ 	.byte	0x03, 0x38
        /*019a*/ 	.short	0x0003


	//----- nvinfo : EIATTR_EXIT_INSTR_OFFSETS
	.align		4
        /*019c*/ 	.byte	0x04, 0x1c
        /*019e*/ 	.short	(.L_39 - .L_38)


	//   ....[0]....
.L_38:
        /*01a0*/ 	.word	0x00002800


	//----- nvinfo : EIATTR_REQNTID
	.align		4
.L_39:
        /*01a4*/ 	.byte	0x04, 0x10
        /*01a6*/ 	.short	(.L_41 - .L_40)
.L_40:
        /*01a8*/ 	.word	0x00000100
        /*01ac*/ 	.word	0x00000001
        /*01b0*/ 	.word	0x00000001


	//----- nvinfo : EIATTR_CRS_STACK_SIZE
	.align		4
.L_41:
        /*01b4*/ 	.byte	0x04, 0x1e
        /*01b6*/ 	.short	(.L_43 - .L_42)
.L_42:
        /*01b8*/ 	.word	0x00000000


	//----- nvinfo : EIATTR_CBANK_PARAM_SIZE
	.align		4
.L_43:
        /*01bc*/ 	.byte	0x03, 0x19
        /*01be*/ 	.short	0x0050


	//----- nvinfo : EIATTR_PARAM_CBANK
	.align		4
        /*01c0*/ 	.byte	0x04, 0x0a
        /*01c2*/ 	.short	(.L_45 - .L_44)
	.align		4
.L_44:
        /*01c4*/ 	.word	index@(.nv.constant0.gluon_wgmma)
        /*01c8*/ 	.short	0x0210
        /*01ca*/ 	.short	0x0050


	//----- nvinfo : EIATTR_SW_WAR
	.align		4
.L_45:
        /*01cc*/ 	.byte	0x04, 0x36
        /*01ce*/ 	.short	(.L_47 - .L_46)
.L_46:
        /*01d0*/ 	.word	0x00000008
.L_47:


//--------------------- .nv.callgraph             --------------------------
	.section	.nv.callgraph,"",@"SHT_CUDA_CALLGRAPH"
	.align	4
	.sectionentsize	8
	.align		4
        /*0000*/ 	.word	0x00000000
	.align		4
        /*0004*/ 	.word	0xffffffff
	.align		4
        /*0008*/ 	.word	0x00000000
	.align		4
        /*000c*/ 	.word	0xfffffffe
	.align		4
        /*0010*/ 	.word	0x00000000
	.align		4
        /*0014*/ 	.word	0xfffffffd
	.align		4
        /*0018*/ 	.word	0x00000000
	.align		4
        /*001c*/ 	.word	0xfffffffc


//--------------------- .text.gluon_wgmma         --------------------------
	.section	.text.gluon_wgmma,"ax",@progbits
	.align	128
        .global         gluon_wgmma
        .type           gluon_wgmma,@function
        .size           gluon_wgmma,(.L_x_52 - gluon_wgmma)
        .other          gluon_wgmma,@"STO_CUDA_ENTRY STV_DEFAULT"
gluon_wgmma:
.text.gluon_wgmma:
[----:B------:R-:W-:Y:S01]  /*0000*/  LDC R1, c[0x0][0x28] ;  /* 0x00000a00ff017b82 */ /* 0x000fe20000000800 */
[----:B------:R-:W1:Y:S07]  /*0010*/  S2R R0, SR_TID.X ;  /* 0x0000000000007919 */ /* 0x000e6e0000002100 */
[----:B------:R-:W2:Y:S01]  /*0020*/  S2UR UR4, SR_CgaCtaId ;  /* 0x00000000000479c3 */ /* 0x000ea20000008800 */
[----:B------:R-:W-:Y:S01]  /*0030*/  UMOV UR24, 0x400 ;  /* 0x0000040000187882 */ /* 0x000fe20000000000 */
[----:B------:R-:W-:Y:S01]  /*0040*/  ULDC UR6, c[0x0][0xc] ;  /* 0x0000030000067ab9 */ /* 0x000fe20000000800 */
[----:B------:R-:W-:Y:S01]  /*0050*/  ULDC.64 UR30, c[0x0][0x250] ;  /* 0x00009400001e7ab9 */ /* 0x000fe20000000a00 */
[----:B------:R-:W-:Y:S04]  /*0060*/  BSSY B0, `(.L_x_0) ;  /* 0x000001f000007945 */ /* 0x000fe80003800000 */
[----:B------:R-:W3:Y:S08]  /*0070*/  LDC R4, c[0x0][0x228] ;  /* 0x00008a00ff047b82 */ /* 0x000ef00000000800 */
[----:B------:R-:W4:Y:S08]  /*0080*/  LDC R13, c[0x0][0x230] ;  /* 0x00008c00ff0d7b82 */ /* 0x000f300000000800 */
[----:B------:R-:W-:Y:S01]  /*0090*/  S2UR UR32, SR_CTAID.Y ;  /* 0x00000000002079c3 */ /* 0x000fe20000002600 */
[----:B--2---:R-:W-:-:S03]  /*00a0*/  ULEA UR24, UR4, UR24, 0x18 ;  /* 0x0000001804187291 */ /* 0x004fc6000f8ec03f */
[----:B------:R-:W-:Y:S01]  /*00b0*/  ULDC UR4, c[0x0][0x10] ;  /* 0x0000040000047ab9 */ /* 0x000fe20000000800 */
[----:B-1----:R-:W-:-:S03]  /*00c0*/  LOP3.LUT R6, R0, 0xff, RZ, 0xc0, !PT ;  /* 0x000000ff00067812 */ /* 0x002fc600078ec0ff */
[----:B------:R-:W1:Y:S01]  /*00d0*/  S2UR UR5, SR_CTAID.Z ;  /* 0x00000000000579c3 */ /* 0x000e620000002700 */
[----:B---3--:R-:W-:Y:S01]  /*00e0*/  VIADD R4, R4, 0xffffffff ;  /* 0xffffffff04047836 */ /* 0x008fe20000000000 */
[C---:B------:R-:W-:Y:S02]  /*00f0*/  ISETP.GE.U32.AND P0, PT, R6.reuse, 0x20, PT ;  /* 0x000000200600780c */ /* 0x040fe40003f06070 */
[C---:B------:R-:W-:Y:S02]  /*0100*/  ISETP.NE.U32.AND P2, PT, R6.reuse, RZ, PT ;  /* 0x000000ff0600720c */ /* 0x040fe40003f45070 */
[----:B------:R-:W-:Y:S02]  /*0110*/  LEA R12, R6, UR24, 0x2 ;  /* 0x00000018060c7c11 */ /* 0x000fe4000f8e10ff */
[----:B------:R-:W2:Y:S01]  /*0120*/  S2UR UR33, SR_CTAID.X ;  /* 0x00000000002179c3 */ /* 0x000ea20000002500 */
[----:B----4-:R-:W-:-:S06]  /*0130*/  VIADD R9, R13, 0xffffffff ;  /* 0xffffffff0d097836 */ /* 0x010fcc0000000000 */
[----:B------:R3:W-:Y:S01]  /*0140*/  @!P0 STS [R12], RZ ;  /* 0x000000ff0c008388 */ /* 0x0007e20000000800 */
[----:B------:R-:W-:-:S03]  /*0150*/  NOP ;  /* 0x0000000000007918 */ /* 0x000fc60000000000 */
[----:B------:R3:W-:Y:S01]  /*0160*/  @!P2 STS [UR24+0x24], R4 ;  /* 0x00002404ff00a988 */ /* 0x0007e20008000818 */
[----:B-1----:R-:W-:-:S03]  /*0170*/  UIMAD UR4, UR5, UR4, UR32 ;  /* 0x00000004050472a4 */ /* 0x002fc6000f8e0220 */
[----:B------:R3:W-:Y:S01]  /*0180*/  @!P2 STS [UR24+0x20], R9 ;  /* 0x00002009ff00a988 */ /* 0x0007e20008000818 */
[----:B--2---:R-:W-:-:S04]  /*0190*/  UIMAD UR4, UR4, UR6, UR33 ;  /* 0x00000006040472a4 */ /* 0x004fc8000f8e0221 */
[----:B------:R-:W-:-:S03]  /*01a0*/  UIMAD UR5, UR4, 0x180, URZ ;  /* 0x00000180040578a4 */ /* 0x000fc6000f8e023f */
[----:B------:R-:W-:Y:S01]  /*01b0*/  UMOV UR4, URZ ;  /* 0x0000003f00047c82 */ /* 0x000fe20008000000 */
[----:B------:R-:W-:-:S04]  /*01c0*/  UIADD3 UR26, UP0, UR5, UR30, URZ ;  /* 0x0000001e051a7290 */ /* 0x000fc8000ff1e03f */
[----:B------:R-:W-:Y:S01]  /*01d0*/  ULEA.HI.X.SX32 UR27, UR5, UR31, 0x1, UP0 ;  /* 0x0000001f051b7291 */ /* 0x000fe200080f0e3f */
[----:B---3--:R-:W-:Y:S11]  /*01e0*/  @P2 BRA `(.L_x_1) ;  /* 0x0000000000182947 */ /* 0x008ff60003800000 */
[----:B------:R-:W1:Y:S01]  /*01f0*/  LDS R2, [UR24+0x8] ;  /* 0x00000818ff027984 */ /* 0x000e620008000800 */
[----:B------:R-:W2:Y:S01]  /*0200*/  LDC.64 R10, c[0x0][0x210] ;  /* 0x00008400ff0a7b82 */ /* 0x000ea20000000a00 */
[----:B------:R-:W-:Y:S02]  /*0210*/  IMAD.MOV.U32 R3, RZ, RZ, 0x70 ;  /* 0x00000070ff037424 */ /* 0x000fe400078e00ff */
[----:B--2---:R2:W-:Y:S03]  /*0220*/  STS.64 [UR24], R10 ;  /* 0x0000000aff007988 */ /* 0x0045e60008000a18 */
[----:B-1----:R-:W-:-:S05]  /*0230*/  LOP3.LUT R2, R2, 0x10, R3, 0xd8, !PT ;  /* 0x0000001002027812 */ /* 0x002fca00078ed803 */
[----:B------:R2:W-:Y:S02]  /*0240*/  STS [UR24+0x8], R2 ;  /* 0x00000802ff007988 */ /* 0x0005e40008000818 */
.L_x_1:
[----:B------:R-:W-:Y:S05]  /*0250*/  BSYNC B0 ;  /* 0x0000000000007941 */ /* 0x000fea0003800000 */
.L_x_0:
[----:B------:R-:W-:Y:S04]  /*0260*/  BSSY B0, `(.L_x_2) ;  /* 0x000000a000007945 */ /* 0x000fe80003800000 */
[----:B------:R-:W-:Y:S05]  /*0270*/  @P2 BRA `(.L_x_3) ;  /* 0x0000000000202947 */ /* 0x000fea0003800000 */
[----:B--2---:R-:W1:Y:S01]  /*0280*/  LDS R2, [UR24+0x34] ;  /* 0x00003418ff027984 */ /* 0x004e620008000800 */
[----:B------:R-:W-:Y:S02]  /*0290*/  IMAD.MOV.U32 R3, RZ, RZ, 0x1f000000 ;  /* 0x1f000000ff037424 */ /* 0x000fe400078e00ff */
[----:B------:R-:W-:Y:S01]  /*02a0*/  @!P2 IMAD.MOV.U32 R5, RZ, RZ, 0xff ;  /* 0x000000ffff05a424 */ /* 0x000fe200078e00ff */
[----:B------:R-:W2:Y:S02]  /*02b0*/  @!P2 LDS R8, [UR24+0x38] ;  /* 0x00003818ff08a984 */ /* 0x000ea40008000800 */
[----:B-1----:R-:W-:Y:S02]  /*02c0*/  LOP3.LUT R2, R2, 0xff000000, R3, 0xb8, !PT ;  /* 0xff00000002027812 */ /* 0x002fe400078eb803 */
[----:B--2---:R-:W-:-:S03]  /*02d0*/  @!P2 LOP3.LUT R3, R8, 0xff, R5, 0xb8, !PT ;  /* 0x000000ff0803a812 */ /* 0x004fc600078eb805 */
[----:B------:R1:W-:Y:S04]  /*02e0*/  STS [UR24+0x34], R2 ;  /* 0x00003402ff007988 */ /* 0x0003e80008000818 */
[----:B------:R1:W-:Y:S02]  /*02f0*/  @!P2 STS [UR24+0x38], R3 ;  /* 0x00003803ff00a988 */ /* 0x0003e40008000818 */
.L_x_3:
[----:B------:R-:W-:Y:S05]  /*0300*/  BSYNC B0 ;  /* 0x0000000000007941 */ /* 0x000fea0003800000 */
.L_x_2:
[----:B------:R-:W-:Y:S04]  /*0310*/  BSSY B0, `(.L_x_4) ;  /* 0x000000e000007945 */ /* 0x000fe80003800000 */
[----:B------:R-:W-:Y:S05]  /*0320*/  @P2 BRA `(.L_x_5) ;  /* 0x0000000000302947 */ /* 0x000fea0003800000 */
[----:B-1----:R-:W1:Y:S01]  /*0330*/  LDS R3, [UR24+0x34] ;  /* 0x00003418ff037984 */ /* 0x002e620008000800 */
[----:B--2---:R-:W2:Y:S03]  /*0340*/  LDC.64 R10, c[0x0][0x238] ;  /* 0x00008e00ff0a7b82 */ /* 0x004ea60000000a00 */
[----:B------:R-:W3:Y:S01]  /*0350*/  LDS R2, [UR24+0x1c] ;  /* 0x00001c18ff027984 */ /* 0x000ee20008000800 */
[C---:B--2---:R-:W-:Y:S01]  /*0360*/  SHF.L.U64.HI R8, R10.reuse, 0x1, R11 ;  /* 0x000000010a087819 */ /* 0x044fe2000001020b */
[----:B------:R-:W-:-:S03]  /*0370*/  IMAD.SHL.U32 R5, R10, 0x2, RZ ;  /* 0x000000020a057824 */ /* 0x000fc600078e00ff */
[--C-:B------:R-:W-:Y:S02]  /*0380*/  SHF.R.U32.HI R7, RZ, 0x4, R8.reuse ;  /* 0x00000004ff077819 */ /* 0x100fe40000011608 */
[----:B------:R-:W-:-:S05]  /*0390*/  SHF.R.U64 R5, R5, 0x4, R8 ;  /* 0x0000000405057819 */ /* 0x000fca0000001208 */
[----:B------:R4:W-:Y:S01]  /*03a0*/  STS [UR24+0xc], R5 ;  /* 0x00000c05ff007988 */ /* 0x0009e20008000818 */
[----:B-1----:R-:W-:Y:S02]  /*03b0*/  LOP3.LUT R3, R3, 0x7, RZ, 0xb8, !PT ;  /* 0x0000000703037812 */ /* 0x002fe400078eb8ff */
[----:B---3--:R-:W-:-:S03]  /*03c0*/  LOP3.LUT R2, R2, 0xf, R7, 0xb8, !PT ;  /* 0x0000000f02027812 */ /* 0x008fc600078eb807 */
[----:B------:R4:W-:Y:S04]  /*03d0*/  STS [UR24+0x34], R3 ;  /* 0x00003403ff007988 */ /* 0x0009e80008000818 */
[----:B------:R4:W-:Y:S02]  /*03e0*/  STS [UR24+0x1c], R2 ;  /* 0x00001c02ff007988 */ /* 0x0009e40008000818 */
.L_x_5:
[----:B------:R-:W-:Y:S05]  /*03f0*/  BSYNC B0 ;  /* 0x0000000000007941 */ /* 0x000fea0003800000 */
.L_x_4:
[----:B------:R-:W-:Y:S04]  /*0400*/  BSSY B1, `(.L_x_6) ;  /* 0x000001a000017945 */ /* 0x000fe80003800000 */
[----:B------:R-:W-:Y:S04]  /*0410*/  BSSY B0, `(.L_x_7) ;  /* 0x0000015000007945 */ /* 0x000fe80003800000 */
[----:B------:R-:W-:Y:S05]  /*0420*/  @P2 BRA `(.L_x_8) ;  /* 0x0000000000202947 */ /* 0x000fea0003800000 */
[----:B-12-4-:R-:W1:Y:S02]  /*0430*/  LDS R2, [UR24+0x34] ;  /* 0x00003418ff027984 */ /* 0x016e640008000800 */
[----:B-1----:R-:W-:-:S05]  /*0440*/  LOP3.LUT R2, R2, 0x38, RZ, 0xb8, !PT ;  /* 0x0000003802027812 */ /* 0x002fca00078eb8ff */
[----:B------:R1:W-:Y:S01]  /*0450*/  STS [UR24+0x34], R2 ;  /* 0x00003402ff007988 */ /* 0x0003e20008000818 */
[----:B------:R-:W-:Y:S05]  /*0460*/  @P2 BRA `(.L_x_9) ;  /* 0x0000000000202947 */ /* 0x000fea0003800000 */
[----:B-1----:R-:W1:Y:S01]  /*0470*/  LDS R2, [UR24+0x8] ;  /* 0x00000818ff027984 */ /* 0x002e620008000800 */
[----:B------:R-:W-:-:S05]  /*0480*/  IMAD.MOV.U32 R3, RZ, RZ, 0x780 ;  /* 0x00000780ff037424 */ /* 0x000fca00078e00ff */
[----:B-1----:R-:W-:-:S05]  /*0490*/  LOP3.LUT R2, R2, 0x300, R3, 0xd8, !PT ;  /* 0x0000030002027812 */ /* 0x002fca00078ed803 */
[----:B------:R3:W-:Y:S02]  /*04a0*/  STS [UR24+0x8], R2 ;  /* 0x00000802ff007988 */ /* 0x0007e40008000818 */
.L_x_8:
[----:B------:R-:W-:Y:S05]  /*04b0*/  @P2 BRA `(.L_x_10) ;  /* 0x0000000000282947 */ /* 0x000fea0003800000 */
[----:B-1234-:R-:W1:Y:S02]  /*04c0*/  LDS R2, [UR24+0x8] ;  /* 0x00000818ff027984 */ /* 0x01ee640008000800 */
[----:B-1----:R-:W-:-:S05]  /*04d0*/  LOP3.LUT R2, R2, 0x1800, RZ, 0xb8, !PT ;  /* 0x0000180002027812 */ /* 0x002fca00078eb8ff */
[----:B------:R2:W-:Y:S02]  /*04e0*/  STS [UR24+0x8], R2 ;  /* 0x00000802ff007988 */ /* 0x0005e40008000818 */
.L_x_9:
[----:B------:R-:W-:Y:S05]  /*04f0*/  @P2 BREAK B0 ;  /* 0x0000000000002942 */ /* 0x000fea0003800000 */
[----:B------:R-:W-:Y:S05]  /*0500*/  @P2 BRA `(.L_x_11) ;  /* 0x0000000000242947 */ /* 0x000fea0003800000 */
[----:B------:R-:W3:Y:S01]  /*0510*/  LDS R3, [UR24+0x8] ;  /* 0x00000818ff037984 */ /* 0x000ee20008000800 */
[----:B-12---:R-:W-:-:S05]  /*0520*/  IMAD.MOV.U32 R2, RZ, RZ, 0x6000 ;  /* 0x00006000ff027424 */ /* 0x006fca00078e00ff */
[----:B---3--:R-:W-:-:S04]  /*0530*/  LOP3.LUT R2, R3, 0x4000, R2, 0xd8, !PT ;  /* 0x0000400003027812 */ /* 0x008fc800078ed802 */
[----:B------:R-:W-:-:S05]  /*0540*/  LOP3.LUT R2, R2, 0x400000, RZ, 0xb8, !PT ;  /* 0x0040000002027812 */ /* 0x000fca00078eb8ff */
[----:B------:R5:W-:Y:S02]  /*0550*/  STS [UR24+0x8], R2 ;  /* 0x00000802ff007988 */ /* 0x000be40008000818 */
.L_x_10:
[----:B------:R-:W-:Y:S05]  /*0560*/  BSYNC B0 ;  /* 0x0000000000007941 */ /* 0x000fea0003800000 */
.L_x_7:
[----:B-12345:R-:W1:Y:S02]  /*0570*/  @!P2 LDS R2, [UR24+0x8] ;  /* 0x00000818ff02a984 */ /* 0x03ee640008000800 */
[----:B-1----:R-:W-:-:S05]  /*0580*/  @!P2 LOP3.LUT R2, R2, 0x8000, RZ, 0xb8, !PT ;  /* 0x000080000202a812 */ /* 0x002fca00078eb8ff */
[----:B------:R3:W-:Y:S02]  /*0590*/  @!P2 STS [UR24+0x8], R2 ;  /* 0x00000802ff00a988 */ /* 0x0007e40008000818 */
.L_x_11:
[----:B------:R-:W-:Y:S05]  /*05a0*/  BSYNC B1 ;  /* 0x0000000000017941 */ /* 0x000fea0003800000 */
.L_x_6:
[----:B------:R-:W-:Y:S05]  /*05b0*/  WARPSYNC.ALL ;  /* 0x0000000000007948 */ /* 0x000fea0003800000 */
[----:B------:R-:W-:Y:S05]  /*05c0*/  @P0 BRA `(.L_x_12) ;  /* 0x0000000000280947 */ /* 0x000fea0003800000 */
[----:B-123--:R-:W1:Y:S01]  /*05d0*/  S2R R2, SR_LANEID ;  /* 0x0000000000027919 */ /* 0x00ee620000000000 */
[----:B------:R-:W-:Y:S05]  /*05e0*/  WARPSYNC.ALL ;  /* 0x0000000000007948 */ /* 0x000fea0003800000 */
[----:B-1----:R-:W-:-:S05]  /*05f0*/  IMAD.SHL.U32 R5, R2, 0x4, RZ ;  /* 0x0000000402057824 */ /* 0x002fca00078e00ff */
[----:B------:R-:W1:Y:S01]  /*0600*/  LDS R7, [R5+UR24] ;  /* 0x0000001805077984 */ /* 0x000e620008000800 */
[----:B------:R-:W-:-:S05]  /*0610*/  IADD3 R2, P1, R5, UR26, RZ ;  /* 0x0000001a05027c10 */ /* 0x000fca000ff3e0ff */
[----:B------:R-:W-:-:S05]  /*0620*/  IMAD.X R3, RZ, RZ, UR27, P1 ;  /* 0x0000001bff037e24 */ /* 0x000fca00088e06ff */
[----:B-1----:R4:W5:Y:S01]  /*0630*/  ATOMG.E.EXCH.STRONG.GPU PT, RZ, [R2], R7 ;  /* 0x0000000702ff73a8 */ /* 0x00296200041ee100 */
[----:B------:R-:W-:-:S04]  /*0640*/  DEPBAR {5,4,3,2,1,0} ;  /* 0x0000003f0000791a */ /* 0x000fc80000000000 */
[----:B------:R4:W-:Y:S01]  /*0650*/  UTMACCTL.IV [UR26] ;  /* 0x000000001a0079b9 */ /* 0x0009e20008000000 */
[----:B------:R-:W-:Y:S01]  /*0660*/  NOP ;  /* 0x0000000000007918 */ /* 0x000fe20000000000 */
.L_x_12:
[----:B------:R-:W-:Y:S05]  /*0670*/  @P0 BRA `(.L_x_13) ;  /* 0x00000000000c0947 */ /* 0x000fea0003800000 */
[----:B------:R0:W-:Y:S01]  /*0680*/  UTMACMDFLUSH ;  /* 0x00000000000079b7 */ /* 0x0001e20000000000 */
[----:B------:R-:W-:Y:S05]  /*0690*/  @P0 BRA `(.L_x_13) ;  /* 0x0000000000040947 */ /* 0x000fea0003800000 */
[----:B------:R-:W-:-:S04]  /*06a0*/  DEPBAR.LE SB0, 0x0 ;  /* 0x000080000000791a */ /* 0x000fc80000000000 */
.L_x_13:
[----:B------:R-:W-:Y:S05]  /*06b0*/  WARPSYNC.ALL ;  /* 0x0000000000007948 */ /* 0x000fea0003800000 */
[----:B-----5:R-:W-:Y:S06]  /*06c0*/  BAR.SYNC.DEFER_BLOCKING 0x0 ;  /* 0x0000000000007b1d */ /* 0x020fec0000010000 */
[----:B------:R-:W-:Y:S02]  /*06d0*/  BSSY B1, `(.L_x_14) ;  /* 0x000000b000017945 */ /* 0x000fe40003800000 */
[----:B------:R-:W-:Y:S06]  /*06e0*/  BAR.SYNC.DEFER_BLOCKING 0x0 ;  /* 0x0000000000007b1d */ /* 0x000fec0000010000 */
[----:B------:R5:W-:Y:S01]  /*06f0*/  @!P0 STS [R12], RZ ;  /* 0x000000ff0c008388 */ /* 0x000be20000000800 */
[----:B------:R-:W-:Y:S01]  /*0700*/  NOP ;  /* 0x0000000000007918 */ /* 0x000fe20000000000 */
[----:B------:R-:W-:Y:S05]  /*0710*/  @P2 BRA `(.L_x_15) ;  /* 0x0000000000182947 */ /* 0x000fea0003800000 */
[----:B-1234-:R-:W1:Y:S01]  /*0720*/  LDS R2, [UR24+0x8] ;  /* 0x00000818ff027984 */ /* 0x01ee620008000800 */
[----:B------:R-:W2:Y:S01]  /*0730*/  LDC.64 R10, c[0x0][0x218] ;  /* 0x00008600ff0a7b82 */ /* 0x000ea20000000a00 */
[----:B------:R-:W-:Y:S02]  /*0740*/  IMAD.MOV.U32 R3, RZ, RZ, 0x70 ;  /* 0x00000070ff037424 */ /* 0x000fe400078e00ff */
[----:B--2---:R2:W-:Y:S03]  /*0750*/  STS.64 [UR24], R10 ;  /* 0x0000000aff007988 */ /* 0x0045e60008000a18 */
[----:B-1----:R-:W-:-:S05]  /*0760*/  LOP3.LUT R2, R2, 0x10, R3, 0xd8, !PT ;  /* 0x0000001002027812 */ /* 0x002fca00078ed803 */
[----:B------:R2:W-:Y:S02]  /*0770*/  STS [UR24+0x8], R2 ;  /* 0x00000802ff007988 */ /* 0x0005e40008000818 */
.L_x_15:
[----:B----4-:R-:W-:Y:S05]  /*0780*/  BSYNC B1 ;  /* 0x0000000000017941 */ /* 0x010fea0003800000 */
.L_x_14:
[----:B------:R-:W-:Y:S04]  /*0790*/  BSSY B2, `(.L_x_16) ;  /* 0x000000f000027945 */ /* 0x000fe80003800000 */
[----:B------:R-:W-:Y:S04]  /*07a0*/  BSSY B1, `(.L_x_17) ;  /* 0x000000c000017945 */ /* 0x000fe80003800000 */
[----:B------:R-:W-:Y:S05]  /*07b0*/  @P2 BRA `(.L_x_18) ;  /* 0x0000000000282947 */ /* 0x000fea0003800000 */
[----:B-123--:R-:W1:Y:S01]  /*07c0*/  LDS R2, [UR24+0x34] ;  /* 0x00003418ff027984 */ /* 0x00ee620008000800 */
[----:B------:R-:W-:Y:S01]  /*07d0*/  IMAD.MOV.U32 R3, RZ, RZ, 0x1f000000 ;  /* 0x1f000000ff037424 */ /* 0x000fe200078e00ff */
[----:B------:R-:W-:Y:S05]  /*07e0*/  @P2 BREAK B1 ;  /* 0x0000000000012942 */ /* 0x000fea0003800000 */
[----:B-1----:R-:W-:-:S05]  /*07f0*/  LOP3.LUT R2, R2, 0xff000000, R3, 0xb8, !PT ;  /* 0xff00000002027812 */ /* 0x002fca00078eb803 */
[----:B------:R1:W-:Y:S01]  /*0800*/  STS [UR24+0x34], R2 ;  /* 0x00003402ff007988 */ /* 0x0003e20008000818 */
[----:B------:R-:W-:Y:S05]  /*0810*/  @P2 BRA `(.L_x_19) ;  /* 0x0000000000182947 */ /* 0x000fea0003800000 */
[----:B------:R-:W2:Y:S01]  /*0820*/  LDS R3, [UR24+0x38] ;  /* 0x00003818ff037984 */ /* 0x000ea20008000800 */
[----:B-1----:R-:W-:-:S05]  /*0830*/  IMAD.MOV.U32 R2, RZ, RZ, 0x7f ;  /* 0x0000007fff027424 */ /* 0x002fca00078e00ff */
[----:B--2---:R-:W-:-:S05]  /*0840*/  LOP3.LUT R2, R3, 0xff, R2, 0xb8, !PT ;  /* 0x000000ff03027812 */ /* 0x004fca00078eb802 */
[----:B------:R4:W-:Y:S02]  /*0850*/  STS [UR24+0x38], R2 ;  /* 0x00003802ff007988 */ /* 0x0009e40008000818 */
.L_x_18:
[----:B------:R-:W-:Y:S05]  /*0860*/  BSYNC B1 ;  /* 0x0000000000017941 */ /* 0x000fea0003800000 */
.L_x_17:
[----:B------:R1:W-:Y:S02]  /*0870*/  @!P2 STS [UR24+0x20], R9 ;  /* 0x00002009ff00a988 */ /* 0x0003e40008000818 */
.L_x_19:
[----:B------:R-:W-:Y:S05]  /*0880*/  BSYNC B2 ;  /* 0x0000000000027941 */ /* 0x000fea0003800000 */
.L_x_16:
[----:B------:R-:W-:Y:S05]  /*0890*/  WARPSYNC.ALL ;  /* 0x0000000000007948 */ /* 0x000fea0003800000 */
[----:B------:R-:W2:Y:S01]  /*08a0*/  LDC R5, c[0x0][0x22c] ;  /* 0x00008b00ff057b82 */ /* 0x000ea20000000800 */
[----:B------:R-:W-:Y:S01]  /*08b0*/  BSSY B2, `(.L_x_20) ;  /* 0x0000010000027945 */ /* 0x000fe20003800000 */
[----:B--2---:R-:W-:-:S05]  /*08c0*/  VIADD R5, R5, 0xffffffff ;  /* 0xffffffff05057836 */ /* 0x004fca0000000000 */
[----:B------:R2:W-:Y:S01]  /*08d0*/  @!P2 STS [UR24+0x24], R5 ;  /* 0x00002405ff00a988 */ /* 0x0005e20008000818 */
[----:B------:R-:W-:Y:S05]  /*08e0*/  @P2 BRA `(.L_x_21) ;  /* 0x0000000000302947 */ /* 0x000fea0003800000 */
[----:B------:R-:W2:Y:S01]  /*08f0*/  LDS R3, [UR24+0x34] ;  /* 0x00003418ff037984 */ /* 0x000ea20008000800 */
[----:B------:R-:W2:Y:S03]  /*0900*/  LDC.64 R10, c[0x0][0x240] ;  /* 0x00009000ff0a7b82 */ /* 0x000ea60000000a00 */
[----:B-1-34-:R-:W1:Y:S01]  /*0910*/  LDS R2, [UR24+0x1c] ;  /* 0x00001c18ff027984 */ /* 0x01ae620008000800 */
[C---:B--2---:R-:W-:Y:S01]  /*0920*/  SHF.L.U64.HI R8, R10.reuse, 0x1, R11 ;  /* 0x000000010a087819 */ /* 0x044fe2000001020b */
[----:B------:R-:W-:-:S03]  /*0930*/  IMAD.SHL.U32 R7, R10, 0x2, RZ ;  /* 0x000000020a077824 */ /* 0x000fc600078e00ff */
[--C-:B------:R-:W-:Y:S02]  /*0940*/  SHF.R.U32.HI R9, RZ, 0x4, R8.reuse ;  /* 0x00000004ff097819 */ /* 0x100fe40000011608 */
[----:B------:R-:W-:-:S05]  /*0950*/  SHF.R.U64 R7, R7, 0x4, R8 ;  /* 0x0000000407077819 */ /* 0x000fca0000001208 */
[----:B------:R2:W-:Y:S01]  /*0960*/  STS [UR24+0xc], R7 ;  /* 0x00000c07ff007988 */ /* 0x0005e20008000818 */
[----:B------:R-:W-:Y:S02]  /*0970*/  LOP3.LUT R3, R3, 0x7, RZ, 0xb8, !PT ;  /* 0x0000000703037812 */ /* 0x000fe400078eb8ff */
[----:B-1----:R-:W-:-:S03]  /*0980*/  LOP3.LUT R2, R2, 0xf, R9, 0xb8, !PT ;  /* 0x0000000f02027812 */ /* 0x002fc600078eb809 */
[----:B------:R2:W-:Y:S04]  /*0990*/  STS [UR24+0x34], R3 ;  /* 0x00003403ff007988 */ /* 0x0005e80008000818 */
[----:B------:R2:W-:Y:S02]  /*09a0*/  STS [UR24+0x1c], R2 ;  /* 0x00001c02ff007988 */ /* 0x0005e40008000818 */
.L_x_21:
[----:B------:R-:W-:Y:S05]  /*09b0*/  BSYNC B2 ;  /* 0x0000000000027941 */ /* 0x000fea0003800000 */
.L_x_20:
[----:B------:R-:W-:Y:S04]  /*09c0*/  BSSY B3, `(.L_x_22) ;  /* 0x000001a000037945 */ /* 0x000fe80003800000 */
[----:B------:R-:W-:Y:S04]  /*09d0*/  BSSY B2, `(.L_x_23) ;  /* 0x0000015000027945 */ /* 0x000fe80003800000 */
[----:B------:R-:W-:Y:S05]  /*09e0*/  @P2 BRA `(.L_x_24) ;  /* 0x0000000000202947 */ /* 0x000fea0003800000 */
[----:B-1234-:R-:W1:Y:S02]  /*09f0*/  LDS R2, [UR24+0x34] ;  /* 0x00003418ff027984 */ /* 0x01ee640008000800 */
[----:B-1----:R-:W-:-:S05]  /*0a00*/  LOP3.LUT R2, R2, 0x38, RZ, 0xb8, !PT ;  /* 0x0000003802027812 */ /* 0x002fca00078eb8ff */
[----:B------:R1:W-:Y:S01]  /*0a10*/  STS [UR24+0x34], R2 ;  /* 0x00003402ff007988 */ /* 0x0003e20008000818 */
[----:B------:R-:W-:Y:S05]  /*0a20*/  @P2 BRA `(.L_x_25) ;  /* 0x0000000000202947 */ /* 0x000fea0003800000 */
[----:B-1----:R-:W1:Y:S01]  /*0a30*/  LDS R2, [UR24+0x8] ;  /* 0x00000818ff027984 */ /* 0x002e620008000800 */
[----:B------:R-:W-:-:S05]  /*0a40*/  IMAD.MOV.U32 R3, RZ, RZ, 0x780 ;  /* 0x00000780ff037424 */ /* 0x000fca00078e00ff */
[----:B-1----:R-:W-:-:S05]  /*0a50*/  LOP3.LUT R2, R2, 0x300, R3, 0xd8, !PT ;  /* 0x0000030002027812 */ /* 0x002fca00078ed803 */
[----:B------:R1:W-:Y:S02]  /*0a60*/  STS [UR24+0x8], R2 ;  /* 0x00000802ff007988 */ /* 0x0003e40008000818 */
.L_x_24:
[----:B------:R-:W-:Y:S05]  /*0a70*/  @P2 BRA `(.L_x_26) ;  /* 0x0000000000282947 */ /* 0x000fea0003800000 */
[----:B-1234-:R-:W1:Y:S02]  /*0a80*/  LDS R2, [UR24+0x8] ;  /* 0x00000818ff027984 */ /* 0x01ee640008000800 */
[----:B-1----:R-:W-:-:S05]  /*0a90*/  LOP3.LUT R2, R2, 0x1800, RZ, 0xb8, !PT ;  /* 0x0000180002027812 */ /* 0x002fca00078eb8ff */
[----:B------:R2:W-:Y:S02]  /*0aa0*/  STS [UR24+0x8], R2 ;  /* 0x00000802ff007988 */ /* 0x0005e40008000818 */
.L_x_25:
[----:B------:R-:W-:Y:S05]  /*0ab0*/  @P2 BREAK B2 ;  /* 0x0000000000022942 */ /* 0x000fea0003800000 */
[----:B------:R-:W-:Y:S05]  /*0ac0*/  @P2 BRA `(.L_x_27) ;  /* 0x0000000000242947 */ /* 0x000fea0003800000 */
[----:B-12---:R-:W1:Y:S01]  /*0ad0*/  LDS R2, [UR24+0x8] ;  /* 0x00000818ff027984 */ /* 0x006e620008000800 */
[----:B------:R-:W-:-:S05]  /*0ae0*/  IMAD.MOV.U32 R3, RZ, RZ, 0x6000 ;  /* 0x00006000ff037424 */ /* 0x000fca00078e00ff */
[----:B-1----:R-:W-:-:S04]  /*0af0*/  LOP3.LUT R2, R2, 0x4000, R3, 0xd8, !PT ;  /* 0x0000400002027812 */ /* 0x002fc800078ed803 */
[----:B------:R-:W-:-:S05]  /*0b00*/  LOP3.LUT R2, R2, 0x400000, RZ, 0xb8, !PT ;  /* 0x0040000002027812 */ /* 0x000fca00078eb8ff */
[----:B------:R1:W-:Y:S02]  /*0b10*/  STS [UR24+0x8], R2 ;  /* 0x00000802ff007988 */ /* 0x0003e40008000818 */
.L_x_26:
[----:B------:R-:W-:Y:S05]  /*0b20*/  BSYNC B2 ;  /* 0x0000000000027941 */ /* 0x000fea0003800000 */
.L_x_23:
[----:B-1234-:R-:W1:Y:S02]  /*0b30*/  @!P2 LDS R2, [UR24+0x8] ;  /* 0x00000818ff02a984 */ /* 0x01ee640008000800 */
[----:B-1----:R-:W-:-:S05]  /*0b40*/  @!P2 LOP3.LUT R2, R2, 0x8000, RZ, 0xb8, !PT ;  /* 0x000080000202a812 */ /* 0x002fca00078eb8ff */
[----:B------:R3:W-:Y:S02]  /*0b50*/  @!P2 STS [UR24+0x8], R2 ;  /* 0x00000802ff00a988 */ /* 0x0007e40008000818 */
.L_x_27:
[----:B------:R-:W-:Y:S05]  /*0b60*/  BSYNC B3 ;  /* 0x0000000000037941 */ /* 0x000fea0003800000 */
.L_x_22:
[----:B------:R-:W-:Y:S05]  /*0b70*/  WARPSYNC.ALL ;  /* 0x0000000000007948 */ /* 0x000fea0003800000 */
[----:B------:R-:W-:-:S04]  /*0b80*/  UIADD3 UR25, UR5, 0x80, URZ ;  /* 0x0000008005197890 */ /* 0x000fc8000fffe03f */
[----:B------:R-:W-:-:S04]  /*0b90*/  UIADD3 UR28, UP0, UR25, UR30, URZ ;  /* 0x0000001e191c7290 */ /* 0x000fc8000ff1e03f */
[----:B------:R-:W-:Y:S01]  /*0ba0*/  ULEA.HI.X.SX32 UR25, UR25, UR31, 0x1, UP0 ;  /* 0x0000001f19197291 */ /* 0x000fe200080f0e3f */
[----:B------:R-:W-:Y:S11]  /*0bb0*/  @P0 BRA `(.L_x_28) ;  /* 0x00000000002c0947 */ /* 0x000ff60003800000 */
[----:B-123--:R-:W1:Y:S01]  /*0bc0*/  S2R R2, SR_LANEID ;  /* 0x0000000000027919 */ /* 0x00ee620000000000 */
[----:B------:R-:W-:Y:S05]  /*0bd0*/  WARPSYNC.ALL ;  /* 0x0000000000007948 */ /* 0x000fea0003800000 */
[----:B-1----:R-:W-:-:S05]  /*0be0*/  IMAD.SHL.U32 R8, R2, 0x4, RZ ;  /* 0x0000000402087824 */ /* 0x002fca00078e00ff */
[----:B------:R-:W1:Y:S01]  /*0bf0*/  LDS R7, [R8+UR24] ;  /* 0x0000001808077984 */ /* 0x000e620008000800 */
[----:B------:R-:W-:Y:S01]  /*0c00*/  IADD3 R2, P1, R8, UR28, RZ ;  /* 0x0000001c08027c10 */ /* 0x000fe2000ff3e0ff */
[----:B------:R-:W-:-:S04]  /*0c10*/  UMOV UR29, UR25 ;  /* 0x00000019001d7c82 */ /* 0x000fc80008000000 */
[----:B------:R-:W-:-:S05]  /*0c20*/  IMAD.X R3, RZ, RZ, UR25, P1 ;  /* 0x00000019ff037e24 */ /* 0x000fca00088e06ff */
[----:B-1----:R4:W2:Y:S01]  /*0c30*/  ATOMG.E.EXCH.STRONG.GPU PT, RZ, [R2], R7 ;  /* 0x0000000702ff73a8 */ /* 0x0028a200041ee100 */
[----:B------:R-:W-:-:S04]  /*0c40*/  DEPBAR {5,4,3,2,1,0} ;  /* 0x0000003f0000791a */ /* 0x000fc80000000000 */
[----:B------:R4:W-:Y:S01]  /*0c50*/  UTMACCTL.IV [UR28] ;  /* 0x000000001c0079b9 */ /* 0x0009e20008000000 */
[----:B------:R-:W-:Y:S01]  /*0c60*/  NOP ;  /* 0x0000000000007918 */ /* 0x000fe20000000000 */
.L_x_28:
[----:B------:R-:W-:Y:S05]  /*0c70*/  @P0 BRA `(.L_x_29) ;  /* 0x00000000000c0947 */ /* 0x000fea0003800000 */
[----:B------:R0:W-:Y:S01]  /*0c80*/  UTMACMDFLUSH ;  /* 0x00000000000079b7 */ /* 0x0001e20000000000 */
[----:B------:R-:W-:Y:S05]  /*0c90*/  @P0 BRA `(.L_x_29) ;  /* 0x0000000000040947 */ /* 0x000fea0003800000 */
[----:B------:R-:W-:-:S04]  /*0ca0*/  DEPBAR.LE SB0, 0x0 ;  /* 0x000080000000791a */ /* 0x000fc80000000000 */
.L_x_29:
[----:B------:R-:W-:Y:S05]  /*0cb0*/  WARPSYNC.ALL ;  /* 0x0000000000007948 */ /* 0x000fea0003800000 */
[----:B--2---:R-:W-:Y:S06]  /*0cc0*/  BAR.SYNC.DEFER_BLOCKING 0x0 ;  /* 0x0000000000007b1d */ /* 0x004fec0000010000 */
[----:B------:R-:W-:Y:S02]  /*0cd0*/  BSSY B3, `(.L_x_30) ;  /* 0x000000b000037945 */ /* 0x000fe40003800000 */
[----:B------:R-:W-:Y:S06]  /*0ce0*/  BAR.SYNC.DEFER_BLOCKING 0x0 ;  /* 0x0000000000007b1d */ /* 0x000fec0000010000 */
[----:B------:R2:W-:Y:S01]  /*0cf0*/  @!P0 STS [R12], RZ ;  /* 0x000000ff0c008388 */ /* 0x0005e20000000800 */
[----:B------:R-:W-:Y:S01]  /*0d00*/  NOP ;  /* 0x0000000000007918 */ /* 0x000fe20000000000 */
[----:B------:R-:W-:Y:S05]  /*0d10*/  @P2 BRA `(.L_x_31) ;  /* 0x0000000000182947 */ /* 0x000fea0003800000 */
[----:B-1-34-:R-:W1:Y:S01]  /*0d20*/  LDS R2, [UR24+0x8] ;  /* 0x00000818ff027984 */ /* 0x01ae620008000800 */
[----:B------:R-:W3:Y:S01]  /*0d30*/  LDC.64 R8, c[0x0][0x220] ;  /* 0x00008800ff087b82 */ /* 0x000ee20000000a00 */
[----:B------:R-:W-:Y:S02]  /*0d40*/  IMAD.MOV.U32 R3, RZ, RZ, 0x70 ;  /* 0x00000070ff037424 */ /* 0x000fe400078e00ff */
[----:B---3--:R3:W-:Y:S03]  /*0d50*/  STS.64 [UR24], R8 ;  /* 0x00000008ff007988 */ /* 0x0087e60008000a18 */
[----:B-1----:R-:W-:-:S05]  /*0d60*/  LOP3.LUT R2, R2, 0x10, R3, 0xd8, !PT ;  /* 0x0000001002027812 */ /* 0x002fca00078ed803 */
[----:B------:R3:W-:Y:S02]  /*0d70*/  STS [UR24+0x8], R2 ;  /* 0x00000802ff007988 */ /* 0x0007e40008000818 */
.L_x_31:
[----:B----4-:R-:W-:Y:S05]  /*0d80*/  BSYNC B3 ;  /* 0x0000000000037941 */ /* 0x010fea0003800000 */
.L_x_30:
[----:B------:R-:W-:Y:S04]  /*0d90*/  BSSY B4, `(.L_x_32) ;  /* 0x0000011000047945 */ /* 0x000fe80003800000 */
[----:B------:R-:W-:Y:S04]  /*0da0*/  BSSY B3, `(.L_x_33) ;  /* 0x000000e000037945 */ /* 0x000fe80003800000 */
[----:B------:R-:W-:Y:S05]  /*0db0*/  @P2 BRA `(.L_x_34) ;  /* 0x0000000000242947 */ /* 0x000fea0003800000 */
[----:B-1-3--:R-:W1:Y:S01]  /*0dc0*/  LDS R2, [UR24+0x34] ;  /* 0x00003418ff027984 */ /* 0x00ae620008000800 */
[----:B------:R-:W-:-:S05]  /*0dd0*/  IMAD.MOV.U32 R3, RZ, RZ, 0x3f000000 ;  /* 0x3f000000ff037424 */ /* 0x000fca00078e00ff */
[----:B-1----:R-:W-:-:S05]  /*0de0*/  LOP3.LUT R2, R2, 0xff000000, R3, 0xb8, !PT ;  /* 0xff00000002027812 */ /* 0x002fca00078eb803 */
[----:B------:R1:W-:Y:S01]  /*0df0*/  STS [UR24+0x34], R2 ;  /* 0x00003402ff007988 */ /* 0x0003e20008000818 */
[----:B------:R-:W-:Y:S05]  /*0e00*/  @P2 BRA `(.L_x_35) ;  /* 0x00000000001c2947 */ /* 0x000fea0003800000 */
[----:B-1----:R-:W1:Y:S01]  /*0e10*/  LDS R2, [UR24+0x38] ;  /* 0x00003818ff027984 */ /* 0x002e620008000800 */
[----:B------:R-:W-:-:S05]  /*0e20*/  IMAD.MOV.U32 R3, RZ, RZ, 0xff ;  /* 0x000000ffff037424 */ /* 0x000fca00078e00ff */
[----:B-1----:R-:W-:-:S05]  /*0e30*/  LOP3.LUT R2, R2, 0xff, R3, 0xb8, !PT ;  /* 0x000000ff02027812 */ /* 0x002fca00078eb803 */
[----:B------:R4:W-:Y:S02]  /*0e40*/  STS [UR24+0x38], R2 ;  /* 0x00003802ff007988 */ /* 0x0009e40008000818 */
.L_x_34:
[----:B------:R-:W-:Y:S05]  /*0e50*/  @P2 BREAK B3 ;  /* 0x0000000000032942 */ /* 0x000fea0003800000 */
[----:B------:R-:W-:Y:S05]  /*0e60*/  @P2 BRA `(.L_x_36) ;  /* 0x00000000000c2947 */ /* 0x000fea0003800000 */
[----:B------:R1:W-:Y:S02]  /*0e70*/  STS [UR24+0x20], R5 ;  /* 0x00002005ff007988 */ /* 0x0003e40008000818 */
.L_x_35:
[----:B------:R-:W-:Y:S05]  /*0e80*/  BSYNC B3 ;  /* 0x0000000000037941 */ /* 0x000fea0003800000 */
.L_x_33:
[----:B------:R1:W-:Y:S02]  /*0e90*/  @!P2 STS [UR24+0x24], R4 ;  /* 0x00002404ff00a988 */ /* 0x0003e40008000818 */
.L_x_36:
[----:B------:R-:W-:Y:S05]  /*0ea0*/  BSYNC B4 ;  /* 0x0000000000047941 */ /* 0x000fea0003800000 */
.L_x_32:
[----:B------:R-:W-:Y:S05]  /*0eb0*/  WARPSYNC.ALL ;  /* 0x0000000000007948 */ /* 0x000fea0003800000 */
[----:B------:R-:W-:Y:S04]  /*0ec0*/  BSSY B4, `(.L_x_37) ;  /* 0x000000e000047945 */ /* 0x000fe80003800000 */
[----:B------:R-:W-:Y:S05]  /*0ed0*/  @P2 BRA `(.L_x_38) ;  /* 0x0000000000302947 */ /* 0x000fea0003800000 */
[----:B------:R-:W5:Y:S01]  /*0ee0*/  LDS R3, [UR24+0x34] ;  /* 0x00003418ff037984 */ /* 0x000f620008000800 */
[----:B-1----:R-:W1:Y:S03]  /*0ef0*/  LDC.64 R4, c[0x0][0x248] ;  /* 0x00009200ff047b82 */ /* 0x002e660000000a00 */
[----:B---34-:R-:W3:Y:S01]  /*0f00*/  LDS R2, [UR24+0x1c] ;  /* 0x00001c18ff027984 */ /* 0x018ee20008000800 */
[C---:B-1----:R-:W-:Y:S01]  /*0f10*/  SHF.L.U64.HI R5, R4.reuse, 0x1, R5 ;  /* 0x0000000104057819 */ /* 0x042fe20000010205 */
[----:B------:R-:W-:-:S03]  /*0f20*/  IMAD.SHL.U32 R4, R4, 0x2, RZ ;  /* 0x0000000204047824 */ /* 0x000fc600078e00ff */
[--C-:B------:R-:W-:Y:S02]  /*0f30*/  SHF.R.U32.HI R7, RZ, 0x4, R5.reuse ;  /* 0x00000004ff077819 */ /* 0x100fe40000011605 */
[----:B------:R-:W-:-:S05]  /*0f40*/  SHF.R.U64 R4, R4, 0x4, R5 ;  /* 0x0000000404047819 */ /* 0x000fca0000001205 */
[----:B------:R1:W-:Y:S01]  /*0f50*/  STS [UR24+0xc], R4 ;  /* 0x00000c04ff007988 */ /* 0x0003e20008000818 */
[----:B-----5:R-:W-:Y:S02]  /*0f60*/  LOP3.LUT R3, R3, 0x7, RZ, 0xb8, !PT ;  /* 0x0000000703037812 */ /* 0x020fe400078eb8ff */
[----:B---3--:R-:W-:-:S03]  /*0f70*/  LOP3.LUT R2, R2, 0xf, R7, 0xb8, !PT ;  /* 0x0000000f02027812 */ /* 0x008fc600078eb807 */
[----:B------:R1:W-:Y:S04]  /*0f80*/  STS [UR24+0x34], R3 ;  /* 0x00003403ff007988 */ /* 0x0003e80008000818 */
[----:B------:R1:W-:Y:S02]  /*0f90*/  STS [UR24+0x1c], R2 ;  /* 0x00001c02ff007988 */ /* 0x0003e40008000818 */
.L_x_38:
[----:B------:R-:W-:Y:S05]  /*0fa0*/  BSYNC B4 ;  /* 0x0000000000047941 */ /* 0x000fea0003800000 */
.L_x_37:
        /* <DEDUP_REMOVED lines=11> */
.L_x_41:
[----:B------:R-:W-:Y:S05]  /*1060*/  @P2 BRA `(.L_x_43) ;  /* 0x0000000000282947 */ /* 0x000fea0003800000 */
[----:B-1-34-:R-:W1:Y:S02]  /*1070*/  LDS R2, [UR24+0x8] ;  /* 0x00000818ff027984 */ /* 0x01ae640008000800 */
[----:B-1----:R-:W-:-:S05]  /*1080*/  LOP3.LUT R2, R2, 0x1800, RZ, 0xb8, !PT ;  /* 0x0000180002027812 */ /* 0x002fca00078eb8ff */
[----:B------:R3:W-:Y:S02]  /*1090*/  STS [UR24+0x8], R2 ;  /* 0x00000802ff007988 */ /* 0x0007e40008000818 */
.L_x_42:
[----:B------:R-:W-:Y:S05]  /*10a0*/  @P2 BREAK B5 ;  /* 0x0000000000052942 */ /* 0x000fea0003800000 */
[----:B------:R-:W-:Y:S05]  /*10b0*/  @P2 BRA `(.L_x_44) ;  /* 0x0000000000242947 */ /* 0x000fea0003800000 */
[----:B-1-3--:R-:W1:Y:S01]  /*10c0*/  LDS R2, [UR24+0x8] ;  /* 0x00000818ff027984 */ /* 0x00ae620008000800 */
[----:B------:R-:W-:-:S05]  /*10d0*/  IMAD.MOV.U32 R3, RZ, RZ, 0x6000 ;  /* 0x00006000ff037424 */ /* 0x000fca00078e00ff */
[----:B-1----:R-:W-:-:S04]  /*10e0*/  LOP3.LUT R2, R2, 0x6000, R3, 0xd8, !PT ;  /* 0x0000600002027812 */ /* 0x002fc800078ed803 */
[----:B------:R-:W-:-:S05]  /*10f0*/  LOP3.LUT R2, R2, 0x400000, RZ, 0xb8, !PT ;  /* 0x0040000002027812 */ /* 0x000fca00078eb8ff */
[----:B------:R1:W-:Y:S02]  /*1100*/  STS [UR24+0x8], R2 ;  /* 0x00000802ff007988 */ /* 0x0003e40008000818 */
.L_x_43:
[----:B------:R-:W-:Y:S05]  /*1110*/  BSYNC B5 ;  /* 0x0000000000057941 */ /* 0x000fea0003800000 */
.L_x_40:
[----:B-1-34-:R-:W1:Y:S02]  /*1120*/  @!P2 LDS R2, [UR24+0x8] ;  /* 0x00000818ff02a984 */ /* 0x01ae640008000800 */
[----:B-1----:R-:W-:-:S05]  /*1130*/  @!P2 LOP3.LUT R2, R2, 0x8000, RZ, 0xb8, !PT ;  /* 0x000080000202a812 */ /* 0x002fca00078eb8ff */
[----:B------:R4:W-:Y:S02]  /*1140*/  @!P2 STS [UR24+0x8], R2 ;  /* 0x00000802ff00a988 */ /* 0x0009e40008000818 */
.L_x_44:
[----:B------:R-:W-:Y:S05]  /*1150*/  BSYNC B4 ;  /* 0x0000000000047941 */ /* 0x000fea0003800000 */
.L_x_39:
[----:B------:R-:W-:Y:S05]  /*1160*/  WARPSYNC.ALL ;  /* 0x0000000000007948 */ /* 0x000fea0003800000 */
[----:B------:R-:W-:Y:S01]  /*1170*/  UIADD3 UR5, UR5, 0x100, URZ ;  /* 0x0000010005057890 */ /* 0x000fe2000fffe03f */
[----:B------:R-:W-:Y:S01]  /*1180*/  ISETP.GE.AND P1, PT, R13, 0x1, PT ;  /* 0x000000010d00780c */ /* 0x000fe20003f26270 */
[----:B------:R-:W-:Y:S01]  /*1190*/  IMAD.MOV.U32 R88, RZ, RZ, RZ ;  /* 0x000000ffff587224 */ /* 0x000fe200078e00ff */
[----:B------:R-:W-:Y:S01]  /*11a0*/  SHF.R.U32.HI R7, RZ, 0x5, R0 ;  /* 0x00000005ff077819 */ /* 0x000fe20000011600 */
[----:B------:R-:W-:-:S04]  /*11b0*/  UIADD3 UR30, UP0, UR5, UR30, URZ ;  /* 0x0000001e051e7290 */ /* 0x000fc8000ff1e03f */
[----:B------:R-:W-:Y:S01]  /*11c0*/  ULEA.HI.X.SX32 UR31, UR5, UR31, 0x1, UP0 ;  /* 0x0000001f051f7291 */ /* 0x000fe200080f0e3f */
[----:B------:R-:W-:Y:S11]  /*11d0*/  @P0 BRA `(.L_x_45) ;  /* 0x0000000000280947 */ /* 0x000ff60003800000 */
[----:B-1-34-:R-:W1:Y:S01]  /*11e0*/  S2R R2, SR_LANEID ;  /* 0x0000000000027919 */ /* 0x01ae620000000000 */
[----:B------:R-:W-:Y:S05]  /*11f0*/  WARPSYNC.ALL ;  /* 0x0000000000007948 */ /* 0x000fea0003800000 */
[----:B-1----:R-:W-:-:S05]  /*1200*/  IMAD.SHL.U32 R4, R2, 0x4, RZ ;  /* 0x0000000402047824 */ /* 0x002fca00078e00ff */
[----:B------:R-:W1:Y:S01]  /*1210*/  LDS R5, [R4+UR24] ;  /* 0x0000001804057984 */ /* 0x000e620008000800 */
[----:B------:R-:W-:-:S05]  /*1220*/  IADD3 R2, P3, R4, UR30, RZ ;  /* 0x0000001e04027c10 */ /* 0x000fca000ff7e0ff */
[----:B------:R-:W-:-:S05]  /*1230*/  IMAD.X R3, RZ, RZ, UR31, P3 ;  /* 0x0000001fff037e24 */ /* 0x000fca00098e06ff */
[----:B-1----:R1:W3:Y:S01]  /*1240*/  ATOMG.E.EXCH.STRONG.GPU PT, RZ, [R2], R5 ;  /* 0x0000000502ff73a8 */ /* 0x0022e200041ee100 */
[----:B------:R-:W-:-:S04]  /*1250*/  DEPBAR {5,4,3,2,1,0} ;  /* 0x0000003f0000791a */ /* 0x000fc80000000000 */
[----:B------:R1:W-:Y:S01]  /*1260*/  UTMACCTL.IV [UR30] ;  /* 0x000000001e0079b9 */ /* 0x0003e20008000000 */
[----:B------:R-:W-:Y:S01]  /*1270*/  NOP ;  /* 0x0000000000007918 */ /* 0x000fe20000000000 */
.L_x_45:
[----:B------:R-:W-:Y:S05]  /*1280*/  @P0 BRA `(.L_x_46) ;  /* 0x00000000000c0947 */ /* 0x000fea0003800000 */
[----:B------:R0:W-:Y:S01]  /*1290*/  UTMACMDFLUSH ;  /* 0x00000000000079b7 */ /* 0x0001e20000000000 */
[----:B------:R-:W-:Y:S05]  /*12a0*/  @P0 BRA `(.L_x_46) ;  /* 0x0000000000040947 */ /* 0x000fea0003800000 */
[----:B------:R-:W-:-:S04]  /*12b0*/  DEPBAR.LE SB0, 0x0 ;  /* 0x000080000000791a */ /* 0x000fc80000000000 */
.L_x_46:
[----:B------:R-:W-:Y:S05]  /*12c0*/  WARPSYNC.ALL ;  /* 0x0000000000007948 */ /* 0x000fea0003800000 */
[----:B---3--:R-:W-:Y:S01]  /*12d0*/  BAR.SYNC.DEFER_BLOCKING 0x0 ;  /* 0x0000000000007b1d */ /* 0x008fe20000010000 */
[----:B------:R-:W-:Y:S01]  /*12e0*/  R2UR UR29, R7 ;  /* 0x00000000071d72ca */ /* 0x000fe200000e0000 */
[----:B------:R-:W-:Y:S01]  /*12f0*/  USHF.L.U32 UR15, UR32, 0x7, URZ ;  /* 0x00000007200f7899 */ /* 0x000fe2000800063f */
[----:B------:R-:W-:Y:S01]  /*1300*/  IMAD.MOV.U32 R89, RZ, RZ, RZ ;  /* 0x000000ffff597224 */ /* 0x000fe200078e00ff */
[----:B------:R-:W-:Y:S02]  /*1310*/  CS2R R90, SRZ ;  /* 0x00000000005a7805 */ /* 0x000fe4000001ff00 */
[----:B------:R-:W-:Y:S01]  /*1320*/  CS2R R92, SRZ ;  /* 0x00000000005c7805 */ /* 0x000fe2000001ff00 */
[----:B------:R-:W-:Y:S01]  /*1330*/  VOTEU.ALL UP0, P2 ;  /* 0x00000000003f7886 */ /* 0x000fe20001000000 */
[----:B------:R-:W-:Y:S01]  /*1340*/  UMOV UR6, 0x1 ;  /* 0x0000000100067882 */ /* 0x000fe20000000000 */
[----:B------:R-:W-:Y:S01]  /*1350*/  VOTEU.ALL UP1, P2 ;  /* 0x00000000003f7886 */ /* 0x000fe20001020000 */
[----:B------:R-:W-:Y:S01]  /*1360*/  VOTEU.ALL UP2, P2 ;  /* 0x00000000003f7886 */ /* 0x000fe20001040000 */
[----:B------:R-:W-:Y:S01]  /*1370*/  CS2R R94, SRZ ;  /* 0x00000000005e7805 */ /* 0x000fe2000001ff00 */
[----:B------:R-:W-:-:S04]  /*1380*/  @!UP0 UIADD3 UR8, -UR6, 0x100000, URZ ;  /* 0x0010000006088890 */ /* 0x000fc8000fffe13f */
[----:B------:R-:W-:Y:S02]  /*1390*/  @!UP0 USHF.L.U32 UR9, UR8, 0xb, URZ ;  /* 0x0000000b08098899 */ /* 0x000fe4000800063f */
[----:B------:R-:W-:Y:S01]  /*13a0*/  @!UP0 USHF.L.U32 UR8, UR8, 0x1, URZ ;  /* 0x0000000108088899 */ /* 0x000fe2000800063f */
        /* <DEDUP_REMOVED lines=9> */
[----:B------:R-:W-:Y:S01]  /*1440*/  VOTEU.ALL UP0, P2 ;  /* 0x00000000003f7886 */ /* 0x000fe20001000000 */
[----:B------:R-:W-:Y:S02]  /*1450*/  CS2R R102, SRZ ;  /* 0x0000000000667805 */ /* 0x000fe4000001ff00 */
[----:B------:R-:W-:Y:S02]  /*1460*/  CS2R R104, SRZ ;  /* 0x0000000000687805 */ /* 0x000fe4000001ff00 */
[----:B------:R-:W-:Y:S02]  /*1470*/  CS2R R106, SRZ ;  /* 0x00000000006a7805 */ /* 0x000fe4000001ff00 */
[----:B------:R-:W-:-:S02]  /*1480*/  CS2R R108, SRZ ;  /* 0x00000000006c7805 */ /* 0x000fc4000001ff00 */
[----:B------:R-:W-:Y:S02]  /*1490*/  CS2R R110, SRZ ;  /* 0x00000000006e7805 */ /* 0x000fe4000001ff00 */
[----:B------:R-:W-:Y:S01]  /*14a0*/  CS2R R112, SRZ ;  /* 0x0000000000707805 */ /* 0x000fe2000001ff00 */
[----:B------:R-:W3:Y:S02]  /*14b0*/  FENCE.VIEW.ASYNC.S ;  /* 0x00000000000073c6 */ /* 0x000ee40000000000 */
[----:B---3--:R-:W3:Y:S02]  /*14c0*/  @!UP0 SYNCS.EXCH.64 URZ, [UR24+0x12000], UR8 ;  /* 0x01200008183f85b2 */ /* 0x008ee40008000100 */
[----:B---3--:R-:W-:Y:S01]  /*14d0*/  BAR.SYNC.DEFER_BLOCKING 0x0 ;  /* 0x0000000000007b1d */ /* 0x008fe20000010000 */
[----:B------:R-:W-:Y:S02]  /*14e0*/  CS2R R114, SRZ ;  /* 0x0000000000727805 */ /* 0x000fe4000001ff00 */
[----:B------:R-:W-:-:S02]  /*14f0*/  CS2R R116, SRZ ;  /* 0x0000000000747805 */ /* 0x000fc4000001ff00 */
[----:B------:R-:W-:Y:S02]  /*1500*/  CS2R R118, SRZ ;  /* 0x0000000000767805 */ /* 0x000fe4000001ff00 */
[----:B------:R-:W-:Y:S02]  /*1510*/  CS2R R120, SRZ ;  /* 0x0000000000787805 */ /* 0x000fe4000001ff00 */
[----:B------:R-:W-:Y:S02]  /*1520*/  CS2R R122, SRZ ;  /* 0x00000000007a7805 */ /* 0x000fe4000001ff00 */
[----:B------:R-:W-:Y:S02]  /*1530*/  CS2R R124, SRZ ;  /* 0x00000000007c7805 */ /* 0x000fe4000001ff00 */
        /* <DEDUP_REMOVED lines=16> */
[----:B------:R-:W-:Y:S01]  /*1640*/  CS2R R30, SRZ ;  /* 0x00000000001e7805 */ /* 0x000fe2000001ff00 */
[----:B------:R3:W4:Y:S02]  /*1650*/  @!UP1 SYNCS.EXCH.64 URZ, [UR24+0x12008], UR10 ;  /* 0x0120080a183f95b2 */ /* 0x0007240008000100 */
[----:B----4-:R-:W-:Y:S01]  /*1660*/  BAR.SYNC.DEFER_BLOCKING 0x0 ;  /* 0x0000000000007b1d */ /* 0x010fe20000010000 */
        /* <DEDUP_REMOVED lines=9> */
[----:B------:R-:W-:Y:S01]  /*1700*/  CS2R R50, SRZ ;  /* 0x0000000000327805 */ /* 0x000fe2000001ff00 */
[----:B---3--:R-:W-:Y:S01]  /*1710*/  USHF.L.U32 UR11, UR33, 0x8, URZ ;  /* 0x00000008210b7899 */ /* 0x008fe2000800063f */
        /* <DEDUP_REMOVED lines=12> */
[----:B------:R3:W4:Y:S01]  /*17e0*/  @!UP2 SYNCS.EXCH.64 URZ, [UR24+0x12010], UR6 ;  /* 0x01201006183fa5b2 */ /* 0x0007220008000100 */
[----:B------:R-:W-:Y:S02]  /*17f0*/  CS2R R76, SRZ ;  /* 0x00000000004c7805 */ /* 0x000fe4000001ff00 */
[----:B------:R-:W-:Y:S02]  /*1800*/  CS2R R78, SRZ ;  /* 0x00000000004e7805 */ /* 0x000fe4000001ff00 */
[----:B------:R-:W-:Y:S02]  /*1810*/  CS2R R80, SRZ ;  /* 0x0000000000507805 */ /* 0x000fe4000001ff00 */
[----:B------:R-:W-:-:S02]  /*1820*/  CS2R R82, SRZ ;  /* 0x0000000000527805 */ /* 0x000fc4000001ff00 */
[----:B------:R-:W-:Y:S02]  /*1830*/  CS2R R84, SRZ ;  /* 0x0000000000547805 */ /* 0x000fe4000001ff00 */
[----:B------:R-:W-:Y:S01]  /*1840*/  CS2R R86, SRZ ;  /* 0x0000000000567805 */ /* 0x000fe2000001ff00 */
[----:B------:R-:W-:Y:S06]  /*1850*/  @!P1 BRA `(.L_x_47) ;  /* 0x0000000800109947 */ /* 0x000fec0003800000 */
        /* <DEDUP_REMOVED lines=63> */
[----:B------:R-:W-:Y:S01]  /*1c50*/  CS2R R86, SRZ ;  /* 0x0000000000567805 */ /* 0x000fe2000001ff00 */
[----:B------:R-:W-:Y:S01]  /*1c60*/  UMOV UR5, URZ ;  /* 0x0000003f00057c82 */ /* 0x000fe20008000000 */
[----:B------:R-:W-:-:S05]  /*1c70*/  UMOV UR10, URZ ;  /* 0x0000003f000a7c82 */ /* 0x000fca0008000000 */
.L_x_49:
[----:B----4-:R-:W-:Y:S01]  /*1c80*/  BAR.SYNC.DEFER_BLOCKING 0x0 ;  /* 0x0000000000007b1d */ /* 0x010fe20000010000 */
[----:B------:R-:W-:Y:S01]  /*1c90*/  ULEA UR22, UR5, UR24, 0x3 ;  /* 0x0000001805167291 */ /* 0x000fe2000f8e183f */
[----:B-1----:R-:W-:Y:S01]  /*1ca0*/  @!P2 IMAD.MOV.U32 R3, RZ, RZ, 0x6000 ;  /* 0x00006000ff03a424 */ /* 0x002fe200078e00ff */
[----:B------:R-:W-:Y:S01]  /*1cb0*/  ELECT P0, URZ, PT ;  /* 0x00000000003f782f */ /* 0x000fe20003800000 */
[----:B------:R-:W-:Y:S01]  /*1cc0*/  IMAD.U32 R2, RZ, RZ, UR4 ;  /* 0x00000004ff027e24 */ /* 0x000fe2000f8e00ff */
[----:B------:R-:W-:Y:S02]  /*1cd0*/  ULEA UR8, UR5, UR24, 0xe ;  /* 0x0000001805087291 */ /* 0x000fe4000f8e703f */
[----:B------:R-:W-:Y:S02]  /*1ce0*/  ISETP.LT.U32.AND P0, PT, R6, 0x20, P0 ;  /* 0x000000200600780c */ /* 0x000fe40000701070 */
[----:B------:R-:W-:Y:S02]  /*1cf0*/  ELECT P1, URZ, PT ;  /* 0x00000000003f782f */ /* 0x000fe40003820000 */
[----:B------:R-:W-:Y:S01]  /*1d00*/  SHF.L.U32 R2, R2, 0x1f, RZ ;  /* 0x0000001f02027819 */ /* 0x000fe200000006ff */
[----:B------:R-:W-:Y:S01]  /*1d10*/  ULEA UR12, UR5, UR24, 0xd ;  /* 0x00000018050c7291 */ /* 0x000fe2000f8e683f */
[----:B------:R-:W-:Y:S01]  /*1d20*/  ISETP.LT.U32.AND P1, PT, R6, 0x20, P1 ;  /* 0x000000200600780c */ /* 0x000fe20000f21070 */
[----:B------:R-:W-:-:S02]  /*1d30*/  UMOV UR14, UR10 ;  /* 0x0000000a000e7c82 */ /* 0x000fc40008000000 */
[----:B------:R-:W-:Y:S02]  /*1d40*/  UIADD3 UR12, UR12, 0xc000, URZ ;  /* 0x0000c0000c0c7890 */ /* 0x000fe4000fffe03f */
[----:B------:R-:W-:Y:S02]  /*1d50*/  USHF.L.U32 UR16, UR29, 0x6, URZ ;  /* 0x000000061d107899 */ /* 0x000fe4000800063f */
[----:B------:R-:W-:Y:S01]  /*1d60*/  USHF.R.U32.HI UR18, URZ, 0x4, UR12 ;  /* 0x000000043f127899 */ /* 0x000fe2000801160c */
[----:B------:R-:W-:Y:S01]  /*1d70*/  VOTEU.ANY UP0, P0 ;  /* 0x00000000003f7886 */ /* 0x000fe20000000100 */
[----:B------:R-:W-:Y:S01]  /*1d80*/  VOTEU.ANY UP2, P0 ;  /* 0x00000000003f7886 */ /* 0x000fe20000040100 */
[----:B------:R-:W-:Y:S01]  /*1d90*/  ULOP3.LUT UR16, UR16, 0x100, URZ, 0xc0, !UPT ;  /* 0x0000010010107892 */ /* 0x000fe2000f8ec03f */
[----:B------:R1:W-:Y:S01]  /*1da0*/  @!P2 SYNCS.ARRIVE.TRANS64 RZ, [UR22+0x12000], R3 ;  /* 0x01200003ffffa9a7 */ /* 0x0003e20008000016 */
[----:B------:R4:W-:Y:S06]  /*1db0*/  MEMBAR.ALL.CTA ;  /* 0x0000000000007992 */ /* 0x0009ec0000008000 */
[----:B----4-:R-:W4:Y:S01]  /*1dc0*/  FENCE.VIEW.ASYNC.S ;  /* 0x00000000000073c6 */ /* 0x010f220000000000 */
[----:B------:R-:W-:Y:S01]  /*1dd0*/  @UP0 UIADD3 UR9, UR22, 0x12000, URZ ;  /* 0x0001200016090890 */ /* 0x000fe2000fffe03f */
[----:B---3--:R-:W-:Y:S01]  /*1de0*/  @UP0 UMOV UR6, UR26 ;  /* 0x0000001a00060c82 */ /* 0x008fe20008000000 */
[----:B------:R-:W-:Y:S01]  /*1df0*/  @UP0 UMOV UR7, UR27 ;  /* 0x0000001b00070c82 */ /* 0x000fe20008000000 */
[----:B----4-:R-:W-:Y:S01]  /*1e00*/  VOTEU.ANY UP1, P1 ;  /* 0x00000000003f7886 */ /* 0x010fe20000820100 */
[----:B------:R-:W-:Y:S01]  /*1e10*/  VOTEU.ANY UP3, P1 ;  /* 0x00000000003f7886 */ /* 0x000fe20000860100 */
[----:B------:R-:W-:-:S02]  /*1e20*/  ULEA.HI UR16, UR8, UR16, URZ, 0x1c ;  /* 0x0000001008107291 */ /* 0x000fc4000f8fe03f */
[----:B------:R-:W-:Y:S02]  /*1e30*/  USGXT.U32 UR18, UR18, 0xe ;  /* 0x0000000e1212789a */ /* 0x000fe40008000000 */
[----:B------:R-:W-:Y:S01]  /*1e40*/  @UP1 UIADD3 UR13, UR22, 0x12000, URZ ;  /* 0x00012000160d1890 */ /* 0x000fe2000fffe03f */
[----:B------:R-:W-:Y:S01]  /*1e50*/  @UP1 UMOV UR20, UR28 ;  /* 0x0000001c00141c82 */ /* 0x000fe20008000000 */
[----:B------:R-:W-:Y:S01]  /*1e60*/  @UP1 UMOV UR21, UR25 ;  /* 0x0000001900151c82 */ /* 0x000fe20008000000 */
[----:B------:R-:W-:Y:S01]  /*1e70*/  ULOP3.LUT UR16, UR16, 0x3fff, URZ, 0xc0, !UPT ;  /* 0x00003fff10107892 */ /* 0x000fe2000f8ec03f */
[----:B------:R-:W-:Y:S01]  /*1e80*/  UMOV UR19, 0x80000020 ;  /* 0x8000002000137882 */ /* 0x000fe20000000000 */
[----:B------:R-:W-:Y:S01]  /*1e90*/  UMOV UR17, 0x80000020 ;  /* 0x8000002000117882 */ /* 0x000fe20000000000 */
[----:B------:R-:W-:Y:S06]  /*1ea0*/  BAR.SYNC.DEFER_BLOCKING 0x0 ;  /* 0x0000000000007b1d */ /* 0x000fec0000010000 */
[----:B------:R1:W-:Y:S02]  /*1eb0*/  @UP2 UTMALDG.2D [UR8], [UR6] ;  /* 0x00000008060025b4 */ /* 0x0003e40008008000 */
[----:B------:R-:W-:Y:S06]  /*1ec0*/  BAR.SYNC.DEFER_BLOCKING 0x0 ;  /* 0x0000000000007b1d */ /* 0x000fec0000010000 */
[----:B------:R1:W-:Y:S02]  /*1ed0*/  @UP3 UTMALDG.2D [UR12], [UR20] ;  /* 0x0000000c140035b4 */ /* 0x0003e40008008000 */
[----:B------:R-:W-:Y:S06]  /*1ee0*/  BAR.SYNC.DEFER_BLOCKING 0x0 ;  /* 0x0000000000007b1d */ /* 0x000fec0000010000 */
[----:B------:R-:W3:Y:S02]  /*1ef0*/  SYNCS.PHASECHK.TRANS64.TRYWAIT P0, [UR22+0x12000], R2 ;  /* 0x01200002ff0075a7 */ /* 0x000ee40008000156 */
[----:B-1-3--:R-:W-:Y:S05]  /*1f00*/  @!P0 BRA `(.L_x_48) ;  /* 0x0000000800408947 */ /* 0x00afea0003800000 */
.L_x_50:
[----:B------:R-:W-:Y:S02]  /*1f10*/  WARPGROUP.DEPBAR.LE gsb0, 0x0 ;  /* 0x00008000000079c5 */ /* 0x000fe40000010000 */
[----:B------:R-:W-:Y:S01]  /*1f20*/  WARPGROUP.ARRIVE ;  /* 0x00000000000079c5 */ /* 0x000fe20000000000 */
[----:B------:R-:W-:Y:S01]  /*1f30*/  UIADD3 UR20, UP0, UR16, 0x2, URZ ;  /* 0x0000000210147890 */ /* 0x000fe2000ff1e03f */
[----:B------:R-:W1:Y:S01]  /*1f40*/  LDC R2, c[0x0][0x230] ;  /* 0x00008c00ff027b82 */ /* 0x000e620000000800 */
[----:B------:R-:W-:Y:S01]  /*1f50*/  UMOV UR8, URZ ;  /* 0x0000003f00087c82 */ /* 0x000fe20008000000 */
[----:B------:R-:W-:Y:S01]  /*1f60*/  UMOV UR22, 0xfffffffe ;  /* 0xfffffffe00167882 */ /* 0x000fe20000000000 */
[----:B------:R-:W-:Y:S01]  /*1f70*/  UIADD3.X UR21, UR8, -0x7fffffe0, URZ, UP0, !UPT ;  /* 0x8000002008157890 */ /* 0x000fe200087fe43f */
[----:B------:R-:W-:Y:S01]  /*1f80*/  HGMMA.64x128x16.F32 R88, gdesc[UR16], R88 ;  /* 0x01e00000105879f0 */ /* 0x000fe20008700858 */
[----:B------:R-:W-:Y:S01]  /*1f90*/  UMOV UR23, 0x7fffffdf ;  /* 0x7fffffdf00177882 */ /* 0x000fe20000000000 */
[----:B------:R-:W-:Y:S01]  /*1fa0*/  UMOV UR6, UR18 ;  /* 0x0000001200067c82 */ /* 0x000fe20008000000 */
[----:B------:R-:W-:Y:S01]  /*1fb0*/  UMOV UR7, URZ ;  /* 0x0000003f00077c82 */ /* 0x000fe20008000000 */
[----:B------:R-:W-:-:S02]  /*1fc0*/  UIADD3.64 UR16, UR20, 0x1fe, URZ ;  /* 0x000001fe14107897 */ /* 0x000fc4000fffe03f */
[----:B------:R-:W-:Y:S02]  /*1fd0*/  UIADD3.64 UR22, UR6, -UR22, URZ ;  /* 0x8000001606167297 */ /* 0x000fe4000fffe03f */
[----:B------:R-:W-:Y:S02]  /*1fe0*/  UIADD3 UR10, UR10, 0x20, URZ ;  /* 0x000000200a0a7890 */ /* 0x000fe4000fffe03f */
[----:B------:R-:W-:-:S04]  /*1ff0*/  UIADD3 UR5, UR5, 0x1, URZ ;  /* 0x0000000105057890 */ /* 0x000fc8000fffe03f */
[----:B------:R-:W-:-:S04]  /*2000*/  UISETP.NE.U32.AND UP0, UPT, UR5, 0x3, UPT ;  /* 0x000000030500788c */ /* 0x000fc8000bf05070 */
[----:B------:R-:W-:Y:S01]  /*2010*/  USEL UR6, URZ, 0x1, UP0 ;  /* 0x000000013f067887 */ /* 0x000fe20008000000 */
[----:B-1----:R-:W-:Y:S01]  /*2020*/  ISETP.LE.AND P0, PT, R2, UR10, PT ;  /* 0x0000000a02007c0c */ /* 0x002fe2000bf03270 */
[----:B------:R-:W-:Y:S02]  /*2030*/  USEL UR5, UR5, URZ, UP0 ;  /* 0x0000003f05057287 */ /* 0x000fe40008000000 */
[----:B------:R-:W-:Y:S01]  /*2040*/  ULOP3.LUT UR4, UR4, UR6, URZ, 0x3c, !UPT ;  /* 0x0000000604047292 */ /* 0x000fe2000f8e3c3f */
[----:B------:R-:W-:Y:S01]  /*2050*/  HGMMA.64x128x16.F32 R88, gdesc[UR20], R88 ;  /* 0x01e00000145879f0 */ /* 0x000fe20008700858 */
[----:B------:R-:W-:-:S11]  /*2060*/  UIADD3.64 UR20, UR20, 0x200, URZ ;  /* 0x0000020014147897 */ /* 0x000fd6000fffe03f */
[----:B------:R-:W-:-:S12]  /*2070*/  HGMMA.64x128x16.F32 R24, gdesc[UR16], R24 ;  /* 0x01e00000101879f0 */ /* 0x000fd80008700818 */
[----:B------:R-:W-:Y:S01]  /*2080*/  HGMMA.64x128x16.F32 R24, gdesc[UR20], R24, gsb0 ;  /* 0x01e00000141879f0 */ /* 0x000fe20008000818 */
[----:B------:R-:W-:Y:S05]  /*2090*/  @!P0 BRA `(.L_x_49) ;  /* 0xfffffff800f88947 */ /* 0x000fea000383ffff */
.L_x_47:
[----:B------:R-:W-:Y:S02]  /*20a0*/  WARPGROUP.DEPBAR.LE gsb0, 0x0 ;  /* 0x00008000000079c5 */ /* 0x000fe40000010000 */
[----:B----4-:R-:W-:Y:S01]  /*20b0*/  BAR.SYNC.DEFER_BLOCKING 0x0 ;  /* 0x0000000000007b1d */ /* 0x010fe20000010000 */
[C---:B-1----:R-:W-:Y:S01]  /*20c0*/  IMAD.SHL.U32 R2, R0.reuse, 0x80, RZ ;  /* 0x0000008000027824 */ /* 0x042fe200078e00ff */
[----:B------:R-:W-:Y:S01]  /*20d0*/  F2FP.F16.F32.PACK_AB R88, R89, R88 ;  /* 0x000000585958723e */ /* 0x000fe200000000ff */
[----:B------:R-:W-:Y:S01]  /*20e0*/  IMAD.SHL.U32 R3, R0, 0x10, RZ ;  /* 0x0000001000037824 */ /* 0x000fe200078e00ff */
[----:B------:R-:W-:Y:S02]  /*20f0*/  F2FP.F16.F32.PACK_AB R89, R91, R90 ;  /* 0x0000005a5b59723e */ /* 0x000fe400000000ff */
[----:B------:R-:W-:Y:S02]  /*2100*/  ELECT P0, URZ, PT ;  /* 0x00000000003f782f */ /* 0x000fe40003800000 */
[----:B------:R-:W-:Y:S01]  /*2110*/  LOP3.LUT R2, R2, 0x780, RZ, 0xc0, !PT ;  /* 0x0000078002027812 */ /* 0x000fe200078ec0ff */
[----:B------:R-:W-:Y:S01]  /*2120*/  ULOP3.LUT UR29, UR29, 0x1, URZ, 0xc0, !UPT ;  /* 0x000000011d1d7892 */ /* 0x000fe2000f8ec03f */
[----:B------:R-:W-:Y:S01]  /*2130*/  F2FP.F16.F32.PACK_AB R120, R121, R120 ;  /* 0x000000787978723e */ /* 0x000fe200000000ff */
[----:B------:R-:W-:Y:S01]  /*2140*/  UMOV UR10, UR11 ;  /* 0x0000000b000a7c82 */ /* 0x000fe20008000000 */
[----:B------:R-:W-:Y:S01]  /*2150*/  LOP3.LUT R3, R2, 0x70, R3, 0xf8, !PT ;  /* 0x0000007002037812 */ /* 0x000fe200078ef803 */
[----:B------:R-:W-:Y:S01]  /*2160*/  ULEA UR9, UR29, UR15, 0x6 ;  /* 0x0000000f1d097291 */ /* 0x000fe2000f8e303f */
[----:B------:R-:W-:Y:S01]  /*2170*/  F2FP.F16.F32.PACK_AB R90, R93, R92 ;  /* 0x0000005c5d5a723e */ /* 0x000fe200000000ff */
[----:B------:R-:W-:Y:S01]  /*2180*/  ULEA UR8, UR29, UR24, 0xf ;  /* 0x000000181d087291 */ /* 0x000fe2000f8e783f */
[----:B------:R-:W-:Y:S01]  /*2190*/  LOP3.LUT R3, R3, 0x10, R0, 0x78, !PT ;  /* 0x0000001003037812 */ /* 0x000fe200078e7800 */
[----:B------:R-:W-:Y:S01]  /*21a0*/  IMAD.SHL.U32 R0, R0, 0x40, RZ ;  /* 0x0000004000007824 */ /* 0x000fe200078e00ff */
[----:B------:R-:W-:-:S02]  /*21b0*/  F2FP.F16.F32.PACK_AB R91, R95, R94 ;  /* 0x0000005e5f5b723e */ /* 0x000fc400000000ff */
[----:B------:R-:W-:Y:S02]  /*21c0*/  F2FP.F16.F32.PACK_AB R121, R123, R122 ;  /* 0x0000007a7b79723e */ /* 0x000fe400000000ff */
[----:B------:R-:W-:Y:S02]  /*21d0*/  LOP3.LUT R0, R3, 0x3800, R0, 0xf8, !PT ;  /* 0x0000380003007812 */ /* 0x000fe400078ef800 */
[----:B------:R-:W-:Y:S01]  /*21e0*/  F2FP.F16.F32.PACK_AB R24, R25, R24 ;  /* 0x000000181918723e */ /* 0x000fe200000000ff */
[----:B------:R-:W1:Y:S02]  /*21f0*/  @!P2 SYNCS.CCTL.IV [UR24+0x12000] ;  /* 0x01200000ff00a9b1 */ /* 0x000e640008000018 */
[----:B-1----:R-:W-:Y:S01]  /*2200*/  BAR.SYNC.DEFER_BLOCKING 0x0 ;  /* 0x0000000000007b1d */ /* 0x002fe20000010000 */
[C---:B------:R-:W-:Y:S01]  /*2210*/  LOP3.LUT R3, R0.reuse, 0x20, RZ, 0x3c, !PT ;  /* 0x0000002000037812 */ /* 0x040fe200078e3cff */
[----:B------:R-:W-:Y:S01]  /*2220*/  VIADD R2, R0, UR24 ;  /* 0x0000001800027c36 */ /* 0x000fe20008000000 */
[----:B------:R-:W-:-:S02]  /*2230*/  F2FP.F16.F32.PACK_AB R122, R125, R124 ;  /* 0x0000007c7d7a723e */ /* 0x000fc400000000ff */
[----:B------:R-:W-:Y:S01]  /*2240*/  F2FP.F16.F32.PACK_AB R123, R127, R126 ;  /* 0x0000007e7f7b723e */ /* 0x000fe200000000ff */
[----:B------:R-:W-:Y:S01]  /*2250*/  VIADD R3, R3, UR24 ;  /* 0x0000001803037c36 */ /* 0x000fe20008000000 */
[----:B------:R-:W-:Y:S02]  /*2260*/  F2FP.F16.F32.PACK_AB R25, R27, R26 ;  /* 0x0000001a1b19723e */ /* 0x000fe400000000ff */
[----:B------:R-:W-:Y:S02]  /*2270*/  F2FP.F16.F32.PACK_AB R56, R57, R56 ;  /* 0x000000383938723e */ /* 0x000fe400000000ff */
[----:B------:R-:W-:Y:S02]  /*2280*/  F2FP.F16.F32.PACK_AB R96, R97, R96 ;  /* 0x000000606160723e */ /* 0x000fe400000000ff */
[----:B------:R-:W-:Y:S02]  /*2290*/  F2FP.F16.F32.PACK_AB R26, R29, R28 ;  /* 0x0000001c1d1a723e */ /* 0x000fe400000000ff */
[----:B------:R-:W-:-:S02]  /*22a0*/  F2FP.F16.F32.PACK_AB R27, R31, R30 ;  /* 0x0000001e1f1b723e */ /* 0x000fc400000000ff */
[----:B------:R-:W-:Y:S02]  /*22b0*/  F2FP.F16.F32.PACK_AB R57, R59, R58 ;  /* 0x0000003a3b39723e */ /* 0x000fe400000000ff */
[----:B------:R-:W-:Y:S02]  /*22c0*/  F2FP.F16.F32.PACK_AB R97, R99, R98 ;  /* 0x000000626361723e */ /* 0x000fe400000000ff */
[----:B------:R-:W-:Y:S02]  /*22d0*/  F2FP.F16.F32.PACK_AB R128, R129, R128 ;  /* 0x000000808180723e */ /* 0x000fe400000000ff */
[----:B------:R-:W-:Y:S01]  /*22e0*/  F2FP.F16.F32.PACK_AB R58, R61, R60 ;  /* 0x0000003c3d3a723e */ /* 0x000fe200000000ff */
[----:B------:R-:W1:Y:S02]  /*22f0*/  @!P2 SYNCS.CCTL.IV [UR24+0x12008] ;  /* 0x01200800ff00a9b1 */ /* 0x000e640008000018 */
[----:B-1----:R-:W-:Y:S01]  /*2300*/  BAR.SYNC.DEFER_BLOCKING 0x0 ;  /* 0x0000000000007b1d */ /* 0x002fe20000010000 */
[----:B------:R-:W-:-:S02]  /*2310*/  F2FP.F16.F32.PACK_AB R59, R63, R62 ;  /* 0x0000003e3f3b723e */ /* 0x000fc400000000ff */
[----:B------:R-:W-:Y:S02]  /*2320*/  LOP3.LUT R4, R0, 0x40, RZ, 0x3c, !PT ;  /* 0x0000004000047812 */ /* 0x000fe400078e3cff */
[----:B------:R-:W-:Y:S02]  /*2330*/  F2FP.F16.F32.PACK_AB R98, R101, R100 ;  /* 0x000000646562723e */ /* 0x000fe400000000ff */
[----:B------:R-:W-:Y:S01]  /*2340*/  F2FP.F16.F32.PACK_AB R99, R103, R102 ;  /* 0x000000666763723e */ /* 0x000fe200000000ff */
[----:B------:R-:W-:Y:S01]  /*2350*/  VIADD R4, R4, UR24 ;  /* 0x0000001804047c36 */ /* 0x000fe20008000000 */
[----:B------:R-:W-:Y:S02]  /*2360*/  F2FP.F16.F32.PACK_AB R129, R131, R130 ;  /* 0x000000828381723e */ /* 0x000fe400000000ff */
[----:B------:R-:W-:Y:S02]  /*2370*/  F2FP.F16.F32.PACK_AB R32, R33, R32 ;  /* 0x000000202120723e */ /* 0x000fe400000000ff */
[----:B------:R-:W-:-:S02]  /*2380*/  F2FP.F16.F32.PACK_AB R130, R133, R132 ;  /* 0x000000848582723e */ /* 0x000fc400000000ff */
[----:B------:R-:W-:Y:S02]  /*2390*/  F2FP.F16.F32.PACK_AB R131, R135, R134 ;  /* 0x000000868783723e */ /* 0x000fe400000000ff */
[----:B------:R-:W-:Y:S02]  /*23a0*/  F2FP.F16.F32.PACK_AB R33, R35, R34 ;  /* 0x000000222321723e */ /* 0x000fe400000000ff */
[----:B------:R-:W-:Y:S02]  /*23b0*/  F2FP.F16.F32.PACK_AB R64, R65, R64 ;  /* 0x000000404140723e */ /* 0x000fe400000000ff */
[----:B------:R-:W-:Y:S02]  /*23c0*/  F2FP.F16.F32.PACK_AB R104, R105, R104 ;  /* 0x000000686968723e */ /* 0x000fe400000000ff */
[----:B------:R-:W-:Y:S01]  /*23d0*/  F2FP.F16.F32.PACK_AB R34, R37, R36 ;  /* 0x000000242522723e */ /* 0x000fe200000000ff */
[----:B------:R-:W1:Y:S02]  /*23e0*/  @!P2 SYNCS.CCTL.IV [UR24+0x12010] ;  /* 0x01201000ff00a9b1 */ /* 0x000e640008000018 */
[----:B-1----:R-:W-:Y:S01]  /*23f0*/  STSM.16.M88.4 [R2], R88 ;  /* 0x0000005802007844 */ /* 0x002fe20000000200 */
[----:B------:R-:W-:-:S02]  /*2400*/  F2FP.F16.F32.PACK_AB R35, R39, R38 ;  /* 0x000000262723723e */ /* 0x000fc400000000ff */
[----:B------:R-:W-:Y:S01]  /*2410*/  F2FP.F16.F32.PACK_AB R65, R67, R66 ;  /* 0x000000424341723e */ /* 0x000fe200000000ff */
[----:B------:R-:W-:Y:S01]  /*2420*/  STSM.16.M88.4 [R2+0x8000], R120 ;  /* 0x0080007802007844 */ /* 0x000fe20000000200 */
[----:B------:R-:W-:Y:S02]  /*2430*/  F2FP.F16.F32.PACK_AB R105, R107, R106 ;  /* 0x0000006a6b69723e */ /* 0x000fe400000000ff */
[----:B------:R-:W-:Y:S01]  /*2440*/  F2FP.F16.F32.PACK_AB R136, R137, R136 ;  /* 0x000000888988723e */ /* 0x000fe200000000ff */
[----:B------:R-:W-:Y:S01]  /*2450*/  STSM.16.M88.4 [R2+0x4000], R24 ;  /* 0x0040001802007844 */ /* 0x000fe20000000200 */
[----:B------:R-:W-:Y:S02]  /*2460*/  F2FP.F16.F32.PACK_AB R66, R69, R68 ;  /* 0x000000444542723e */ /* 0x000fe400000000ff */
[----:B------:R-:W-:Y:S01]  /*2470*/  F2FP.F16.F32.PACK_AB R67, R71, R70 ;  /* 0x000000464743723e */ /* 0x000fe200000000ff */
[----:B------:R-:W-:Y:S01]  /*2480*/  STSM.16.M88.4 [R2+0xc000], R56 ;  /* 0x00c0003802007844 */ /* 0x000fe20000000200 */
[----:B------:R-:W-:-:S02]  /*2490*/  LOP3.LUT R0, R0, 0x60, RZ, 0x3c, !PT ;  /* 0x0000006000007812 */ /* 0x000fc400078e3cff */
[----:B------:R-:W-:Y:S01]  /*24a0*/  F2FP.F16.F32.PACK_AB R106, R109, R108 ;  /* 0x0000006c6d6a723e */ /* 0x000fe200000000ff */
[----:B------:R-:W-:Y:S01]  /*24b0*/  STSM.16.M88.4 [R3], R96 ;  /* 0x0000006003007844 */ /* 0x000fe20000000200 */
[----:B------:R-:W-:Y:S01]  /*24c0*/  F2FP.F16.F32.PACK_AB R107, R111, R110 ;  /* 0x0000006e6f6b723e */ /* 0x000fe200000000ff */
[----:B------:R-:W-:Y:S01]  /*24d0*/  VIADD R0, R0, UR24 ;  /* 0x0000001800007c36 */ /* 0x000fe20008000000 */
[----:B------:R-:W-:Y:S01]  /*24e0*/  F2FP.F16.F32.PACK_AB R137, R139, R138 ;  /* 0x0000008a8b89723e */ /* 0x000fe200000000ff */
[----:B------:R-:W-:Y:S01]  /*24f0*/  STSM.16.M88.4 [R3+0x8000], R128 ;  /* 0x0080008003007844 */ /* 0x000fe20000000200 */
[----:B------:R-:W-:Y:S02]  /*2500*/  F2FP.F16.F32.PACK_AB R40, R41, R40 ;  /* 0x000000282928723e */ /* 0x000fe400000000ff */
[----:B------:R-:W-:Y:S01]  /*2510*/  F2FP.F16.F32.PACK_AB R138, R141, R140 ;  /* 0x0000008c8d8a723e */ /* 0x000fe200000000ff */
[----:B------:R-:W-:Y:S01]  /*2520*/  STSM.16.M88.4 [R3+0x4000], R32 ;  /* 0x0040002003007844 */ /* 0x000fe20000000200 */
[----:B------:R-:W-:-:S02]  /*2530*/  F2FP.F16.F32.PACK_AB R139, R143, R142 ;  /* 0x0000008e8f8b723e */ /* 0x000fc400000000ff */
[----:B------:R-:W-:Y:S01]  /*2540*/  F2FP.F16.F32.PACK_AB R41, R43, R42 ;  /* 0x0000002a2b29723e */ /* 0x000fe200000000ff */
[----:B------:R-:W-:Y:S01]  /*2550*/  STSM.16.M88.4 [R3+0xc000], R64 ;  /* 0x00c0004003007844 */ /* 0x000fe20000000200 */
[----:B------:R-:W-:Y:S02]  /*2560*/  F2FP.F16.F32.PACK_AB R72, R73, R72 ;  /* 0x000000484948723e */ /* 0x000fe400000000ff */
[----:B------:R-:W-:Y:S01]  /*2570*/  F2FP.F16.F32.PACK_AB R112, R113, R112 ;  /* 0x000000707170723e */ /* 0x000fe200000000ff */
[----:B------:R-:W-:Y:S01]  /*2580*/  STSM.16.M88.4 [R4], R104 ;  /* 0x0000006804007844 */ /* 0x000fe20000000200 */
[----:B------:R-:W-:Y:S02]  /*2590*/  F2FP.F16.F32.PACK_AB R42, R45, R44 ;  /* 0x0000002c2d2a723e */ /* 0x000fe400000000ff */
[----:B------:R-:W-:Y:S01]  /*25a0*/  F2FP.F16.F32.PACK_AB R43, R47, R46 ;  /* 0x0000002e2f2b723e */ /* 0x000fe200000000ff */
[----:B------:R-:W-:Y:S01]  /*25b0*/  STSM.16.M88.4 [R4+0x8000], R136 ;  /* 0x0080008804007844 */ /* 0x000fe20000000200 */
[----:B------:R-:W-:-:S02]  /*25c0*/  F2FP.F16.F32.PACK_AB R73, R75, R74 ;  /* 0x0000004a4b49723e */ /* 0x000fc400000000ff */
[----:B------:R-:W-:Y:S01]  /*25d0*/  F2FP.F16.F32.PACK_AB R113, R115, R114 ;  /* 0x000000727371723e */ /* 0x000fe200000000ff */
[----:B------:R-:W-:Y:S01]  /*25e0*/  STSM.16.M88.4 [R4+0x4000], R40 ;  /* 0x0040002804007844 */ /* 0x000fe20000000200 */
[----:B------:R-:W-:Y:S02]  /*25f0*/  F2FP.F16.F32.PACK_AB R144, R145, R144 ;  /* 0x000000909190723e */ /* 0x000fe400000000ff */
[----:B------:R-:W-:Y:S02]  /*2600*/  F2FP.F16.F32.PACK_AB R74, R77, R76 ;  /* 0x0000004c4d4a723e */ /* 0x000fe400000000ff */
[----:B------:R-:W-:Y:S02]  /*2610*/  F2FP.F16.F32.PACK_AB R75, R79, R78 ;  /* 0x0000004e4f4b723e */ /* 0x000fe400000000ff */
[----:B------:R-:W-:Y:S02]  /*2620*/  F2FP.F16.F32.PACK_AB R114, R117, R116 ;  /* 0x000000747572723e */ /* 0x000fe400000000ff */
[----:B------:R-:W-:Y:S01]  /*2630*/  F2FP.F16.F32.PACK_AB R115, R119, R118 ;  /* 0x000000767773723e */ /* 0x000fe200000000ff */
[----:B------:R-:W-:Y:S01]  /*2640*/  STSM.16.M88.4 [R4+0xc000], R72 ;  /* 0x00c0004804007844 */ /* 0x000fe20000000200 */
[----:B------:R-:W-:-:S02]  /*2650*/  F2FP.F16.F32.PACK_AB R145, R147, R146 ;  /* 0x000000929391723e */ /* 0x000fc400000000ff */
[----:B------:R-:W-:Y:S01]  /*2660*/  F2FP.F16.F32.PACK_AB R48, R49, R48 ;  /* 0x000000303130723e */ /* 0x000fe200000000ff */
[----:B------:R-:W-:Y:S01]  /*2670*/  STSM.16.M88.4 [R0], R112 ;  /* 0x0000007000007844 */ /* 0x000fe20000000200 */
[----:B------:R-:W-:Y:S02]  /*2680*/  F2FP.F16.F32.PACK_AB R146, R149, R148 ;  /* 0x000000949592723e */ /* 0x000fe400000000ff */
[----:B------:R-:W-:Y:S02]  /*2690*/  F2FP.F16.F32.PACK_AB R147, R151, R150 ;  /* 0x000000969793723e */ /* 0x000fe400000000ff */
[----:B------:R-:W-:Y:S02]  /*26a0*/  F2FP.F16.F32.PACK_AB R49, R51, R50 ;  /* 0x000000323331723e */ /* 0x000fe400000000ff */
[----:B------:R-:W-:Y:S01]  /*26b0*/  F2FP.F16.F32.PACK_AB R80, R81, R80 ;  /* 0x000000505150723e */ /* 0x000fe200000000ff */
[----:B------:R-:W-:Y:S01]  /*26c0*/  STSM.16.M88.4 [R0+0x8000], R144 ;  /* 0x0080009000007844 */ /* 0x000fe20000000200 */
[----:B------:R-:W-:-:S02]  /*26d0*/  F2FP.F16.F32.PACK_AB R50, R53, R52 ;  /* 0x000000343532723e */ /* 0x000fc400000000ff */
[----:B------:R-:W-:Y:S02]  /*26e0*/  F2FP.F16.F32.PACK_AB R51, R55, R54 ;  /* 0x000000363733723e */ /* 0x000fe400000000ff */
[----:B------:R-:W-:Y:S02]  /*26f0*/  F2FP.F16.F32.PACK_AB R81, R83, R82 ;  /* 0x000000525351723e */ /* 0x000fe400000000ff */
[----:B------:R-:W-:Y:S01]  /*2700*/  F2FP.F16.F32.PACK_AB R82, R85, R84 ;  /* 0x000000545552723e */ /* 0x000fe200000000ff */
[----:B------:R-:W-:Y:S01]  /*2710*/  STSM.16.M88.4 [R0+0x4000], R48 ;  /* 0x0040003000007844 */ /* 0x000fe20000000200 */
[----:B------:R-:W-:Y:S02]  /*2720*/  F2FP.F16.F32.PACK_AB R83, R87, R86 ;  /* 0x000000565753723e */ /* 0x000fe400000000ff */
[----:B------:R-:W-:-:S03]  /*2730*/  ISETP.LT.U32.AND P0, PT, R6, 0x40, P0 ;  /* 0x000000400600780c */ /* 0x000fc60000701070 */
[----:B------:R-:W-:Y:S01]  /*2740*/  STSM.16.M88.4 [R0+0xc000], R80 ;  /* 0x00c0005000007844 */ /* 0x000fe20000000200 */
[----:B------:R1:W-:Y:S06]  /*2750*/  MEMBAR.ALL.CTA ;  /* 0x0000000000007992 */ /* 0x0003ec0000008000 */
[----:B-1----:R-:W1:Y:S03]  /*2760*/  FENCE.VIEW.ASYNC.S ;  /* 0x00000000000073c6 */ /* 0x002e660000000000 */
[----:B-1----:R-:W-:Y:S01]  /*2770*/  VOTEU.ANY UP0, P0 ;  /* 0x00000000003f7886 */ /* 0x002fe20000000100 */
[----:B------:R-:W-:-:S04]  /*2780*/  VOTEU.ANY UP1, P0 ;  /* 0x00000000003f7886 */ /* 0x000fc80000020100 */
[----:B---3--:R-:W-:Y:S01]  /*2790*/  @UP0 UMOV UR6, UR30 ;  /* 0x0000001e00060c82 */ /* 0x008fe20008000000 */
[----:B------:R-:W-:Y:S01]  /*27a0*/  @UP0 UMOV UR7, UR31 ;  /* 0x0000001f00070c82 */ /* 0x000fe20008000000 */
[----:B------:R-:W-:Y:S06]  /*27b0*/  BAR.SYNC.DEFER_BLOCKING 0x0 ;  /* 0x0000000000007b1d */ /* 0x000fec0000010000 */
[----:B------:R1:W-:Y:S01]  /*27c0*/  @UP1 UTMASTG.2D [UR8], [UR6] ;  /* 0x00000008060013b5 */ /* 0x0003e20008008000 */
[----:B------:R0:W-:Y:S01]  /*27d0*/  UTMACMDFLUSH ;  /* 0x00000000000079b7 */ /* 0x0001e20000000000 */
[----:B------:R-:W-:-:S04]  /*27e0*/  DEPBAR.LE SB0, 0x0 ;  /* 0x000080000000791a */ /* 0x000fc80000000000 */
[----:B------:R-:W-:Y:S06]  /*27f0*/  BAR.SYNC.DEFER_BLOCKING 0x0 ;  /* 0x0000000000007b1d */ /* 0x000fec0000010000 */
[----:B-1----:R-:W-:Y:S05]  /*2800*/  EXIT ;  /* 0x000000000000794d */ /* 0x002fea0003800000 */
.L_x_48:
[----:B------:R-:W1:Y:S02]  /*2810*/  SYNCS.PHASECHK.TRANS64.TRYWAIT P0, [UR22+0x12000], R2 ;  /* 0x01200002ff0075a7 */ /* 0x000e640008000156 */
[----:B-1----:R-:W-:Y:S05]  /*2820*/  @!P0 BRA `(.L_x_48) ;  /* 0xfffffffc00f88947 */ /* 0x002fea000383ffff */
[----:B------:R-:W-:Y:S05]  /*2830*/  BRA `(.L_x_50) ;  /* 0xfffffff400b47947 */ /* 0x000fea000383ffff */
.L_x_51:
[----:B------:R-:W-:-:S00]  /*2840*/  BRA `(.L_x_51) ;  /* 0xfffffffc00fc7947 */ /* 0x000fc0000383ffff */
[----:B------:R-:W-:-:S00]  /*2850*/  NOP ;  /* 0x0000000000007918 */ /* 0x000fc00000000000 */
        /* <DEDUP_REMOVED lines=10> */
.L_x_52:


//--------------------- .nv.shared.gluon_wgmma    --------------------------
	.section	.nv.shared.gluon_wgmma,"aw",@nobits
	.sectionflags	@""
	.align	16
	.zero		1024


//--------------------- .nv.shared.reserved.0     --------------------------
	.section	.nv.shared.reserved.0,"aw",@nobits
	.weak		__nv_reservedSMEM_offset_0_alias
	.size		__nv_reservedSMEM_offset_0_alias, 0, 0
	.other		__nv_reservedSMEM_offset_0_alias,@"STO_CUDA_RESERVED_SHARED STV_DEFAULT"
__nv_reservedSMEM_offset_0_alias:
	.zero		0


//--------------------- .nv.constant0.gluon_wgmma --------------------------
	.section	.nv.constant0.gluon_wgmma,"a",@progbits
	.sectionflags	@""
	.align	4
.nv.constant0.gluon_wgmma:
	.zero		608


//--------------------- SYMBOLS --------------------------

	.type		.nv.reservedSmem.offset0,@object
	.size		.nv.reservedSmem.offset0,0x4
